	.headerflags	@"EF_CUDA_TEXMODE_UNIFIED EF_CUDA_64BIT_ADDRESS EF_CUDA_ACCELERATORS EF_CUDA_SM90 EF_CUDA_VIRTUAL_SM(EF_CUDA_SM90)"
	.elftype	@"ET_EXEC"


//--------------------- .nv.info                  --------------------------
	.section	.nv.info,"",@"SHT_CUDA_INFO"
	.align	4


	//----- nvinfo : EIATTR_REGCOUNT
	.align		4
        /*0000*/ 	.byte	0x04, 0x2f
        /*0002*/ 	.short	(.L_2 - .L_1)
	.align		4
.L_1:
        /*0004*/ 	.word	index@(triton_)
        /*0008*/ 	.word	0x0000003e


	//----- nvinfo : EIATTR_MIN_STACK_SIZE
	.align		4
.L_2:
        /*000c*/ 	.byte	0x04, 0x12
        /*000e*/ 	.short	(.L_4 - .L_3)
	.align		4
.L_3:
        /*0010*/ 	.word	index@(triton_)
        /*0014*/ 	.word	0x00000000


	//----- nvinfo : EIATTR_FRAME_SIZE
	.align		4
.L_4:
        /*0018*/ 	.byte	0x04, 0x11
        /*001a*/ 	.short	(.L_6 - .L_5)
	.align		4
.L_5:
        /*001c*/ 	.word	index@(triton_)
        /*0020*/ 	.word	0x00000000


	//----- nvinfo : EIATTR_MIN_STACK_SIZE
	.align		4
.L_6:
        /*0024*/ 	.byte	0x04, 0x12
        /*0026*/ 	.short	(.L_8 - .L_7)
	.align		4
.L_7:
        /*0028*/ 	.word	index@(triton_)
        /*002c*/ 	.word	0x00000000
.L_8:


//--------------------- .nv.info.triton_          --------------------------
	.section	.nv.info.triton_,"",@"SHT_CUDA_INFO"
	.sectionflags	@""
	.align	4


	//----- nvinfo : EIATTR_CUDA_API_VERSION
	.align		4
        /*0000*/ 	.byte	0x04, 0x37
        /*0002*/ 	.short	(.L_10 - .L_9)
.L_9:
        /*0004*/ 	.word	0x0000007c


	//----- nvinfo : EIATTR_KPARAM_INFO
	.align		4
.L_10:
        /*0008*/ 	.byte	0x04, 0x17
        /*000a*/ 	.short	(.L_12 - .L_11)
.L_11:
        /*000c*/ 	.word	0x00000000
        /*0010*/ 	.short	0x0006
        /*0012*/ 	.short	0x0028
        /*0014*/ 	.byte	0x00, 0xf0, 0x11, 0x00


	//----- nvinfo : EIATTR_KPARAM_INFO
	.align		4
.L_12:
        /*0018*/ 	.byte	0x04, 0x17
        /*001a*/ 	.short	(.L_14 - .L_13)
.L_13:
        /*001c*/ 	.word	0x00000000
        /*0020*/ 	.short	0x0005
        /*0022*/ 	.short	0x0024
        /*0024*/ 	.byte	0x00, 0xf0, 0x11, 0x00


	//----- nvinfo : EIATTR_KPARAM_INFO
	.align		4
.L_14:
        /*0028*/ 	.byte	0x04, 0x17
        /*002a*/ 	.short	(.L_16 - .L_15)
.L_15:
        /*002c*/ 	.word	0x00000000
        /*0030*/ 	.short	0x0004
        /*0032*/ 	.short	0x0020
        /*0034*/ 	.byte	0x00, 0xf0, 0x11, 0x00


	//----- nvinfo : EIATTR_KPARAM_INFO
	.align		4
.L_16:
        /*0038*/ 	.byte	0x04, 0x17
        /*003a*/ 	.short	(.L_18 - .L_17)
.L_17:
        /*003c*/ 	.word	0x00000000
        /*0040*/ 	.short	0x0003
        /*0042*/ 	.short	0x0018
        /*0044*/ 	.byte	0x00, 0xf0, 0x21, 0x00


	//----- nvinfo : EIATTR_KPARAM_INFO
	.align		4
.L_18:
        /*0048*/ 	.byte	0x04, 0x17
        /*004a*/ 	.short	(.L_20 - .L_19)
.L_19:
        /*004c*/ 	.word	0x00000000
        /*0050*/ 	.short	0x0002
        /*0052*/ 	.short	0x0010
        /*0054*/ 	.byte	0x00, 0xf0, 0x21, 0x00


	//----- nvinfo : EIATTR_KPARAM_INFO
	.align		4
.L_20:
        /*0058*/ 	.byte	0x04, 0x17
        /*005a*/ 	.short	(.L_22 - .L_21)
.L_21:
        /*005c*/ 	.word	0x00000000
        /*0060*/ 	.short	0x0001
        /*0062*/ 	.short	0x0008
        /*0064*/ 	.byte	0x00, 0xf0, 0x21, 0x00


	//----- nvinfo : EIATTR_KPARAM_INFO
	.align		4
.L_22:
        /*0068*/ 	.byte	0x04, 0x17
        /*006a*/ 	.short	(.L_24 - .L_23)
.L_23:
        /*006c*/ 	.word	0x00000000
        /*0070*/ 	.short	0x0000
        /*0072*/ 	.short	0x0000
        /*0074*/ 	.byte	0x00, 0xf0, 0x21, 0x00


	//----- nvinfo : EIATTR_SPARSE_MMA_MASK
	.align		4
.L_24:
        /*0078*/ 	.byte	0x03, 0x50
        /*007a*/ 	.short	0x0000


	//----- nvinfo : EIATTR_MAXREG_COUNT
	.align		4
        /*007c*/ 	.byte	0x03, 0x1b
        /*007e*/ 	.short	0x0080


	//----- nvinfo : EIATTR_COOP_GROUP_MASK_REGIDS
	.align		4
        /*0080*/ 	.byte	0x04, 0x29
        /*0082*/ 	.short	(.L_26 - .L_25)


	//   ....[0]....
.L_25:
        /*0084*/ 	.word	0xffffffff


	//   ....[1]....
        /*0088*/ 	.word	0xffffffff


	//   ....[2]....
        /*008c*/ 	.word	0xffffffff


	//   ....[3]....
        /*0090*/ 	.word	0xffffffff


	//   ....[4]....
        /*0094*/ 	.word	0xffffffff


	//   ....[5]....
        /*0098*/ 	.word	0xffffffff


	//   ....[6]....
        /*009c*/ 	.word	0xffffffff


	//   ....[7]....
        /*00a0*/ 	.word	0xffffffff


	//   ....[8]....
        /*00a4*/ 	.word	0xffffffff


	//   ....[9]....
        /*00a8*/ 	.word	0xffffffff


	//   ....[10]....
        /*00ac*/ 	.word	0xffffffff


	//   ....[11]....
        /*00b0*/ 	.word	0xffffffff


	//   ....[12]....
        /*00b4*/ 	.word	0xffffffff


	//   ....[13]....
        /*00b8*/ 	.word	0xffffffff


	//   ....[14]....
        /*00bc*/ 	.word	0xffffffff


	//   ....[15]....
        /*00c0*/ 	.word	0xffffffff


	//   ....[16]....
        /*00c4*/ 	.word	0xffffffff


	//   ....[17]....
        /*00c8*/ 	.word	0xffffffff


	//----- nvinfo : EIATTR_COOP_GROUP_INSTR_OFFSETS
	.align		4
.L_26:
        /*00cc*/ 	.byte	0x04, 0x28
        /*00ce*/ 	.short	(.L_28 - .L_27)


	//   ....[0]....
.L_27:
        /*00d0*/ 	.word	0x000014a0


	//   ....[1]....
        /*00d4*/ 	.word	0x00001700


	//   ....[2]....
        /*00d8*/ 	.word	0x00001790


	//   ....[3]....
        /*00dc*/ 	.word	0x00001800


	//   ....[4]....
        /*00e0*/ 	.word	0x00001850


	//   ....[5]....
        /*00e4*/ 	.word	0x00001900


	//   ....[6]....
        /*00e8*/ 	.word	0x00001950


	//   ....[7]....
        /*00ec*/ 	.word	0x000019b0


	//   ....[8]....
        /*00f0*/ 	.word	0x00001a60


	//   ....[9]....
        /*00f4*/ 	.word	0x00001aa0


	//   ....[10]....
        /*00f8*/ 	.word	0x00001b00


	//   ....[11]....
        /*00fc*/ 	.word	0x00001bc0


	//   ....[12]....
        /*0100*/ 	.word	0x00001bf0


	//   ....[13]....
        /*0104*/ 	.word	0x00001cf0


	//   ....[14]....
        /*0108*/ 	.word	0x00001d40


	//   ....[15]....
        /*010c*/ 	.word	0x00001ed0


	//   ....[16]....
        /*0110*/ 	.word	0x00001ee0


	//   ....[17]....
        /*0114*/ 	.word	0x00001ef0


	//----- nvinfo : EIATTR_EXIT_INSTR_OFFSETS
	.align		4
.L_28:
        /*0118*/ 	.byte	0x04, 0x1c
        /*011a*/ 	.short	(.L_30 - .L_29)


	//   ....[0]....
.L_29:
        /*011c*/ 	.word	0x000027d0


	//----- nvinfo : EIATTR_MAX_THREADS
	.align		4
.L_30:
        /*0120*/ 	.byte	0x04, 0x05
        /*0122*/ 	.short	(.L_32 - .L_31)
.L_31:
        /*0124*/ 	.word	0x00000200
        /*0128*/ 	.word	0x00000001
        /*012c*/ 	.word	0x00000001


	//----- nvinfo : EIATTR_CBANK_PARAM_SIZE
	.align		4
.L_32:
        /*0130*/ 	.byte	0x03, 0x19
        /*0132*/ 	.short	0x002c


	//----- nvinfo : EIATTR_PARAM_CBANK
	.align		4
        /*0134*/ 	.byte	0x04, 0x0a
        /*0136*/ 	.short	(.L_34 - .L_33)
	.align		4
.L_33:
        /*0138*/ 	.word	index@(.nv.constant0.triton_)
        /*013c*/ 	.short	0x0210
        /*013e*/ 	.short	0x002c


	//----- nvinfo : EIATTR_SW_WAR
	.align		4
.L_34:
        /*0140*/ 	.byte	0x04, 0x36
        /*0142*/ 	.short	(.L_36 - .L_35)
.L_35:
        /*0144*/ 	.word	0x00000008
.L_36:


//--------------------- .nv.callgraph             --------------------------
	.section	.nv.callgraph,"",@"SHT_CUDA_CALLGRAPH"
	.align	4
	.sectionentsize	8
	.align		4
        /*0000*/ 	.word	0x00000000
	.align		4
        /*0004*/ 	.word	0xffffffff
	.align		4
        /*0008*/ 	.word	0x00000000
	.align		4
        /*000c*/ 	.word	0xfffffffe
	.align		4
        /*0010*/ 	.word	0x00000000
	.align		4
        /*0014*/ 	.word	0xfffffffd
	.align		4
        /*0018*/ 	.word	0x00000000
	.align		4
        /*001c*/ 	.word	0xfffffffc


//--------------------- .nv.constant4             --------------------------
	.section	.nv.constant4,"a",@progbits
	.align	8
	.align		8
.nv.constant4:
        /*0000*/ 	.dword	_$_str


//--------------------- .text.triton_             --------------------------
	.section	.text.triton_,"ax",@progbits
	.sectionflags	@"SHF_BARRIERS=1"
	.align	128
        .global         triton_
        .type           triton_,@function
        .size           triton_,(.L_x_4 - triton_)
        .other          triton_,@"STO_CUDA_ENTRY STV_DEFAULT"
triton_:
.text.triton_:
[----:B------:R-:W0:Y:S02]  /*0000*/  LDC R1, c[0x0][0x28] ;  /* 0x00000a00ff017b82 */ /* 0x000e240000000800 */
[----:B------:R-:W1:Y:S01]  /*0010*/  S2R R4, SR_TID.X ;  /* 0x0000000000047919 */ /* 0x000e620000002100 */
[----:B------:R-:W-:Y:S01]  /*0020*/  ULDC.64 UR4, c[0x0][0x230] ;  /* 0x00008c0000047ab9 */ /* 0x000fe20000000a00 */
[----:B------:R-:W-:Y:S01]  /*0030*/  HFMA2.MMA R37, -RZ, RZ, 0, 0 ;  /* 0x00000000ff257435 */ /* 0x000fe200000001ff */
[----:B------:R-:W-:Y:S01]  /*0040*/  CS2R R12, SRZ ;  /* 0x00000000000c7805 */ /* 0x000fe2000001ff00 */
[----:B------:R-:W2:Y:S01]  /*0050*/  S2R R6, SR_CTAID.X ;  /* 0x0000000000067919 */ /* 0x000ea20000002500 */
[----:B------:R-:W-:Y:S02]  /*0060*/  CS2R R14, SRZ ;  /* 0x00000000000e7805 */ /* 0x000fe4000001ff00 */
[----:B------:R-:W-:Y:S02]  /*0070*/  CS2R R16, SRZ ;  /* 0x0000000000107805 */ /* 0x000fe4000001ff00 */
[----:B------:R-:W-:Y:S02]  /*0080*/  CS2R R18, SRZ ;  /* 0x0000000000127805 */ /* 0x000fe4000001ff00 */
[----:B------:R-:W-:-:S02]  /*0090*/  CS2R R20, SRZ ;  /* 0x0000000000147805 */ /* 0x000fc4000001ff00 */
[----:B------:R-:W-:Y:S02]  /*00a0*/  CS2R R22, SRZ ;  /* 0x0000000000167805 */ /* 0x000fe4000001ff00 */
[----:B------:R-:W-:Y:S02]  /*00b0*/  CS2R R24, SRZ ;  /* 0x0000000000187805 */ /* 0x000fe4000001ff00 */
[----:B------:R-:W-:Y:S02]  /*00c0*/  CS2R R26, SRZ ;  /* 0x00000000001a7805 */ /* 0x000fe4000001ff00 */
[----:B------:R-:W-:Y:S02]  /*00d0*/  CS2R R28, SRZ ;  /* 0x00000000001c7805 */ /* 0x000fe4000001ff00 */
[----:B------:R-:W-:Y:S02]  /*00e0*/  CS2R R30, SRZ ;  /* 0x00000000001e7805 */ /* 0x000fe4000001ff00 */
[----:B------:R-:W-:-:S02]  /*00f0*/  CS2R R32, SRZ ;  /* 0x0000000000207805 */ /* 0x000fc4000001ff00 */
[----:B------:R-:W-:Y:S01]  /*0100*/  CS2R R34, SRZ ;  /* 0x0000000000227805 */ /* 0x000fe2000001ff00 */
[----:B------:R-:W-:Y:S01]  /*0110*/  ULDC.64 UR6, c[0x0][0x208] ;  /* 0x0000820000067ab9 */ /* 0x000fe20000000a00 */
[----:B-1----:R-:W-:Y:S02]  /*0120*/  SHF.R.U32.HI R3, RZ, 0x6, R4 ;  /* 0x00000006ff037819 */ /* 0x002fe40000011604 */
[----:B------:R-:W-:Y:S02]  /*0130*/  SHF.L.U32 R4, R4, 0x3, RZ ;  /* 0x0000000304047819 */ /* 0x000fe400000006ff */
[----:B--2---:R-:W-:Y:S02]  /*0140*/  SHF.L.U32 R0, R6, 0x3, RZ ;  /* 0x0000000306007819 */ /* 0x004fe400000006ff */
[----:B------:R-:W-:-:S04]  /*0150*/  SGXT.U32 R3, R3, 0x3 ;  /* 0x000000030303781a */ /* 0x000fc80000000000 */
[-C--:B------:R-:W-:Y:S02]  /*0160*/  LOP3.LUT R2, R0, R3.reuse, RZ, 0xfc, !PT ;  /* 0x0000000300027212 */ /* 0x080fe400078efcff */
[----:B------:R-:W-:Y:S02]  /*0170*/  LEA R3, R6, R3, 0x3 ;  /* 0x0000000306037211 */ /* 0x000fe400078e18ff */
[----:B------:R-:W-:Y:S02]  /*0180*/  LOP3.LUT R0, R4, 0x1f8, RZ, 0xc0, !PT ;  /* 0x000001f804007812 */ /* 0x000fe400078ec0ff */
[C---:B------:R-:W-:Y:S02]  /*0190*/  ISETP.GE.AND P1, PT, R2.reuse, UR4, PT ;  /* 0x0000000402007c0c */ /* 0x040fe4000bf26270 */
[C---:B------:R-:W-:Y:S01]  /*01a0*/  ISETP.GE.AND P2, PT, R2.reuse, UR5, PT ;  /* 0x0000000502007c0c */ /* 0x040fe2000bf46270 */
[----:B------:R-:W-:Y:S01]  /*01b0*/  IMAD R0, R3, 0xc00, R0 ;  /* 0x00000c0003007824 */ /* 0x000fe200078e0200 */
[----:B------:R-:W-:-:S02]  /*01c0*/  ISETP.LT.AND P3, PT, R2, UR5, !P1 ;  /* 0x0000000502007c0c */ /* 0x000fc4000cf61270 */
[----:B------:R-:W-:-:S13]  /*01d0*/  ISETP.GE.AND P4, PT, R2, UR4, !P2 ;  /* 0x0000000402007c0c */ /* 0x000fda000d786270 */
.L_x_1:
[----:B------:R-:W1:Y:S01]  /*01e0*/  LDC.64 R2, c[0x0][0x218] ;  /* 0x00008600ff027b82 */ /* 0x000e620000000a00 */
[----:B------:R-:W-:Y:S02]  /*01f0*/  IADD3 R7, R0, R37, RZ ;  /* 0x0000002500077210 */ /* 0x000fe40007ffe0ff */
[----:B------:R-:W-:Y:S02]  /*0200*/  CS2R R4, SRZ ;  /* 0x0000000000047805 */ /* 0x000fe4000001ff00 */
[----:B------:R-:W-:Y:S02]  /*0210*/  CS2R R8, SRZ ;  /* 0x0000000000087805 */ /* 0x000fe4000001ff00 */
[----:B------:R-:W-:Y:S01]  /*0220*/  CS2R R10, SRZ ;  /* 0x00000000000a7805 */ /* 0x000fe2000001ff00 */
[----:B-1----:R-:W-:Y:S01]  /*0230*/  IMAD.WIDE R2, R7, 0x2, R2 ;  /* 0x0000000207027825 */ /* 0x002fe200078e0202 */
[----:B------:R-:W-:-:S04]  /*0240*/  CS2R R6, SRZ ;  /* 0x0000000000067805 */ /* 0x000fc8000001ff00 */
[----:B------:R-:W2:Y:S04]  /*0250*/  @P4 LDG.E.EL.128 R8, desc[UR6][R2.64] ;  /* 0x0000000602084981 */ /* 0x000ea8000c2e1d00 */
[----:B------:R-:W3:Y:S01]  /*0260*/  @P3 LDG.E.EL.128 R4, desc[UR6][R2.64] ;  /* 0x0000000602043981 */ /* 0x000ee2000c2e1d00 */
[----:B------:R-:W-:Y:S02]  /*0270*/  ISETP.NE.AND P0, PT, R37, RZ, PT ;  /* 0x000000ff2500720c */ /* 0x000fe40003f05270 */
[----:B------:R-:W-:Y:S02]  /*0280*/  CS2R R46, SRZ ;  /* 0x00000000002e7805 */ /* 0x000fe4000001ff00 */
[----:B------:R-:W-:Y:S02]  /*0290*/  CS2R R50, SRZ ;  /* 0x0000000000327805 */ /* 0x000fe4000001ff00 */
[----:B------:R-:W-:-:S02]  /*02a0*/  MOV R48, RZ ;  /* 0x000000ff00307202 */ /* 0x000fc40000000f00 */
[----:B------:R-:W-:Y:S02]  /*02b0*/  CS2R R56, SRZ ;  /* 0x0000000000387805 */ /* 0x000fe4000001ff00 */
[----:B------:R-:W-:Y:S01]  /*02c0*/  MOV R53, RZ ;  /* 0x000000ff00357202 */ /* 0x000fe20000000f00 */
[----:B------:R-:W-:Y:S01]  /*02d0*/  IMAD.MOV.U32 R54, RZ, RZ, 0x3f800000 ;  /* 0x3f800000ff367424 */ /* 0x000fe200078e00ff */
[----:B------:R-:W-:Y:S02]  /*02e0*/  MOV R41, 0x3f800000 ;  /* 0x3f80000000297802 */ /* 0x000fe40000000f00 */
[----:B------:R-:W-:Y:S02]  /*02f0*/  MOV R44, 0x3f800000 ;  /* 0x3f800000002c7802 */ /* 0x000fe40000000f00 */
[----:B------:R-:W-:Y:S02]  /*0300*/  MOV R55, 0x3f800000 ;  /* 0x3f80000000377802 */ /* 0x000fe40000000f00 */
[----:B--2---:R-:W-:-:S02]  /*0310*/  SEL R39, R9, RZ, P4 ;  /* 0x000000ff09277207 */ /* 0x004fc40002000000 */
[----:B------:R-:W-:Y:S02]  /*0320*/  SEL R11, R11, RZ, P4 ;  /* 0x000000ff0b0b7207 */ /* 0x000fe40002000000 */
[----:B---3--:R-:W-:Y:S02]  /*0330*/  SEL R4, R4, RZ, P3 ;  /* 0x000000ff04047207 */ /* 0x008fe40001800000 */
[----:B------:R-:W-:Y:S02]  /*0340*/  SEL R36, R7, RZ, P3 ;  /* 0x000000ff07247207 */ /* 0x000fe40001800000 */
[----:B------:R-:W-:Y:S02]  /*0350*/  SEL R5, R5, RZ, P3 ;  /* 0x000000ff05057207 */ /* 0x000fe40001800000 */
[----:B------:R-:W-:Y:S02]  /*0360*/  SEL R6, R6, RZ, P3 ;  /* 0x000000ff06067207 */ /* 0x000fe40001800000 */
[----:B------:R-:W-:-:S02]  /*0370*/  SEL R38, R8, RZ, P4 ;  /* 0x000000ff08267207 */ /* 0x000fc40002000000 */
[----:B------:R-:W-:Y:S01]  /*0380*/  SEL R40, R10, RZ, P4 ;  /* 0x000000ff0a287207 */ /* 0x000fe20002000000 */
[----:B------:R-:W-:Y:S01]  /*0390*/  IMAD.U32 R9, R4, 0x10000, RZ ;  /* 0x0001000004097824 */ /* 0x000fe200078e00ff */
[----:B------:R-:W-:Y:S02]  /*03a0*/  SHF.L.U32 R3, R36, 0x10, RZ ;  /* 0x0000001024037819 */ /* 0x000fe400000006ff */
[----:B------:R-:W-:Y:S02]  /*03b0*/  PRMT R8, R4, 0x7632, R8 ;  /* 0x0000763204087816 */ /* 0x000fe40000000008 */
[C---:B------:R-:W-:Y:S02]  /*03c0*/  PRMT R2, R5.reuse, 0x7632, R2 ;  /* 0x0000763205027816 */ /* 0x040fe40000000002 */
[----:B------:R-:W-:Y:S01]  /*03d0*/  SHF.L.U32 R7, R5, 0x10, RZ ;  /* 0x0000001005077819 */ /* 0x000fe200000006ff */
[----:B------:R-:W-:Y:S01]  /*03e0*/  @P1 IMAD.U32 R7, R39, 0x10000, RZ ;  /* 0x0001000027071824 */ /* 0x000fe200078e00ff */
[----:B------:R-:W-:-:S02]  /*03f0*/  @P1 SHF.L.U32 R3, R11, 0x10, RZ ;  /* 0x000000100b031819 */ /* 0x000fc400000006ff */
[C---:B------:R-:W-:Y:S02]  /*0400*/  PRMT R4, R6.reuse, 0x7632, R4 ;  /* 0x0000763206047816 */ /* 0x040fe40000000004 */
[----:B------:R-:W-:Y:S02]  /*0410*/  SHF.L.U32 R5, R6, 0x10, RZ ;  /* 0x0000001006057819 */ /* 0x000fe400000006ff */
[----:B------:R-:W-:Y:S02]  /*0420*/  PRMT R10, R36, 0x7632, R10 ;  /* 0x00007632240a7816 */ /* 0x000fe4000000000a */
[----:B------:R-:W-:Y:S02]  /*0430*/  PRMT R11, R11, 0x7632, R11 ;  /* 0x000076320b0b7816 */ /* 0x000fe4000000000b */
[----:B------:R-:W-:Y:S02]  /*0440*/  @P1 SHF.L.U32 R9, R38, 0x10, RZ ;  /* 0x0000001026091819 */ /* 0x000fe400000006ff */
[----:B------:R-:W-:-:S02]  /*0450*/  PRMT R39, R39, 0x7632, R39 ;  /* 0x0000763227277816 */ /* 0x000fc40000000027 */
[----:B------:R-:W-:Y:S02]  /*0460*/  @P1 SHF.L.U32 R5, R40, 0x10, RZ ;  /* 0x0000001028051819 */ /* 0x000fe400000006ff */
[----:B------:R-:W-:Y:S02]  /*0470*/  PRMT R38, R38, 0x7632, R38 ;  /* 0x0000763226267816 */ /* 0x000fe40000000026 */
[----:B------:R-:W-:Y:S02]  /*0480*/  PRMT R40, R40, 0x7632, R40 ;  /* 0x0000763228287816 */ /* 0x000fe40000000028 */
[----:B------:R-:W-:Y:S01]  /*0490*/  SHF.L.U32 R6, R2, 0x10, RZ ;  /* 0x0000001002067819 */ /* 0x000fe200000006ff */
[----:B------:R-:W-:Y:S01]  /*04a0*/  IMAD.U32 R4, R4, 0x10000, RZ ;  /* 0x0001000004047824 */ /* 0x000fe200078e00ff */
[----:B------:R-:W-:Y:S01]  /*04b0*/  SHF.L.U32 R2, R10, 0x10, RZ ;  /* 0x000000100a027819 */ /* 0x000fe200000006ff */
[----:B------:R-:W-:Y:S01]  /*04c0*/  @P1 IMAD.U32 R2, R11, 0x10000, RZ ;  /* 0x000100000b021824 */ /* 0x000fe200078e00ff */
[----:B------:R-:W-:-:S02]  /*04d0*/  SHF.L.U32 R8, R8, 0x10, RZ ;  /* 0x0000001008087819 */ /* 0x000fc400000006ff */
[----:B------:R-:W-:Y:S01]  /*04e0*/  @P1 SHF.L.U32 R6, R39, 0x10, RZ ;  /* 0x0000001027061819 */ /* 0x000fe200000006ff */
[----:B------:R-:W-:Y:S01]  /*04f0*/  IMAD.MOV.U32 R39, RZ, RZ, 0x3f800000 ;  /* 0x3f800000ff277424 */ /* 0x000fe200078e00ff */
[----:B------:R-:W-:Y:S02]  /*0500*/  @P1 SHF.L.U32 R8, R38, 0x10, RZ ;  /* 0x0000001026081819 */ /* 0x000fe400000006ff */
[----:B------:R-:W-:Y:S02]  /*0510*/  @P1 SHF.L.U32 R4, R40, 0x10, RZ ;  /* 0x0000001028041819 */ /* 0x000fe400000006ff */
[----:B------:R-:W-:Y:S02]  /*0520*/  MOV R11, 0x3f800000 ;  /* 0x3f800000000b7802 */ /* 0x000fe40000000f00 */
[----:B------:R-:W-:Y:S02]  /*0530*/  MOV R10, 0x3f800000 ;  /* 0x3f800000000a7802 */ /* 0x000fe40000000f00 */
[----:B------:R-:W-:Y:S01]  /*0540*/  MOV R36, 0x3f800000 ;  /* 0x3f80000000247802 */ /* 0x000fe20000000f00 */
[----:B------:R-:W-:Y:S06]  /*0550*/  @!P0 BRA `(.L_x_0) ;  /* 0x0000000400e08947 */ /* 0x000fec0003800000 */
[----:B------:R-:W-:Y:S01]  /*0560*/  FADD R11, R12, 1 ;  /* 0x3f8000000c0b7421 */ /* 0x000fe20000000000 */
[----:B------:R-:W-:Y:S01]  /*0570*/  FADD R47, R9, -R28 ;  /* 0x8000001c092f7221 */ /* 0x000fe20000000000 */
[----:B------:R-:W-:Y:S01]  /*0580*/  FADD R10, R13, 1 ;  /* 0x3f8000000d0a7421 */ /* 0x000fe20000000000 */
[----:B------:R-:W-:Y:S01]  /*0590*/  FADD R46, R8, -R29 ;  /* 0x8000001d082e7221 */ /* 0x000fe20000000000 */
[----:B------:R-:W-:Y:S01]  /*05a0*/  FMUL R36, R11, 0.25 ;  /* 0x3e8000000b247820 */ /* 0x000fe20000400000 */
[----:B------:R-:W-:Y:S01]  /*05b0*/  FMUL R38, R47, 0.25 ;  /* 0x3e8000002f267820 */ /* 0x000fe20000400000 */
[C---:B------:R-:W-:Y:S01]  /*05c0*/  FSETP.GT.AND P6, PT, |R11|.reuse, 8.50705917302346158658e+37, PT ;  /* 0x7e8000000b00780b */ /* 0x040fe20003fc4200 */
[C---:B------:R-:W-:Y:S01]  /*05d0*/  FMUL R39, R10.reuse, 0.25 ;  /* 0x3e8000000a277820 */ /* 0x040fe20000400000 */
[----:B------:R-:W-:Y:S01]  /*05e0*/  FSETP.GEU.AND P5, PT, |R10|, 1.175494350822287508e-38, PT ;  /* 0x008000000a00780b */ /* 0x000fe20003fae200 */
[----:B------:R-:W-:Y:S01]  /*05f0*/  FMUL R43, R46, 0.25 ;  /* 0x3e8000002e2b7820 */ /* 0x000fe20000400000 */
[----:B------:R-:W-:Y:S01]  /*0600*/  FSETP.GEU.AND P0, PT, |R11|, 1.175494350822287508e-38, PT ;  /* 0x008000000b00780b */ /* 0x000fe20003f0e200 */
[----:B------:R-:W-:Y:S01]  /*0610*/  FADD R51, R7, -R30 ;  /* 0x8000001e07337221 */ /* 0x000fe20000000000 */
[----:B------:R-:W-:Y:S01]  /*0620*/  FSEL R36, R36, R11, P6 ;  /* 0x0000000b24247208 */ /* 0x000fe20003000000 */
[----:B------:R-:W-:Y:S01]  /*0630*/  FADD R48, R6, -R31 ;  /* 0x8000001f06307221 */ /* 0x000fe20000000000 */
[----:B------:R-:W-:Y:S01]  /*0640*/  FSEL R38, R38, R47, P6 ;  /* 0x0000002f26267208 */ /* 0x000fe20003000000 */
[----:B------:R-:W-:Y:S01]  /*0650*/  FMUL R44, R51, 0.25 ;  /* 0x3e800000332c7820 */ /* 0x000fe20000400000 */
[----:B------:R-:W-:Y:S01]  /*0660*/  FSETP.GT.AND P6, PT, |R10|, 8.50705917302346158658e+37, PT ;  /* 0x7e8000000a00780b */ /* 0x000fe20003fc4200 */
[----:B------:R-:W-:Y:S01]  /*0670*/  FMUL R49, R48, 0.25 ;  /* 0x3e80000030317820 */ /* 0x000fe20000400000 */
[----:B------:R-:W-:Y:S01]  /*0680*/  FADD R53, R5, -R32 ;  /* 0x8000002005357221 */ /* 0x000fe20000000000 */
[----:B------:R-:W-:Y:S01]  /*0690*/  FADD R55, R18, 1 ;  /* 0x3f80000012377421 */ /* 0x000fe20000000000 */
[----:B------:R-:W-:Y:S01]  /*06a0*/  FSEL R40, R39, R10, P6 ;  /* 0x0000000a27287208 */ /* 0x000fe20003000000 */
[----:B------:R-:W-:Y:S01]  /*06b0*/  FADD R39, R14, 1 ;  /* 0x3f8000000e277421 */ /* 0x000fe20000000000 */
[----:B------:R-:W-:Y:S01]  /*06c0*/  FSEL R43, R43, R46, P6 ;  /* 0x0000002e2b2b7208 */ /* 0x000fe20003000000 */
[----:B------:R-:W-:Y:S01]  /*06d0*/  @!P0 FMUL R36, R36, 16777216 ;  /* 0x4b80000024248820 */ /* 0x000fe20000400000 */
[----:B------:R-:W-:Y:S01]  /*06e0*/  @!P0 FMUL R38, R38, 16777216 ;  /* 0x4b80000026268820 */ /* 0x000fe20000400000 */
[----:B------:R-:W-:Y:S01]  /*06f0*/  @!P5 FMUL R40, R40, 16777216 ;  /* 0x4b8000002828d820 */ /* 0x000fe20000400000 */
[----:B------:R-:W-:Y:S01]  /*0700*/  FMUL R42, R39, 0.25 ;  /* 0x3e800000272a7820 */ /* 0x000fe20000400000 */
[----:B------:R1:W2:Y:S01]  /*0710*/  MUFU.RCP R41, R36 ;  /* 0x0000002400297308 */ /* 0x0002a20000001000 */
[----:B------:R-:W-:Y:S01]  /*0720*/  @!P5 FMUL R43, R43, 16777216 ;  /* 0x4b8000002b2bd820 */ /* 0x000fe20000400000 */
[----:B------:R-:W-:Y:S01]  /*0730*/  FSETP.GT.AND P6, PT, |R39|, 8.50705917302346158658e+37, PT ;  /* 0x7e8000002700780b */ /* 0x000fe20003fc4200 */
[----:B------:R-:W-:Y:S01]  /*0740*/  FADD R57, R3, -R34 ;  /* 0x8000002203397221 */ /* 0x000fe20000000000 */
[----:B------:R-:W-:Y:S01]  /*0750*/  FSETP.GEU.AND P0, PT, |R39|, 1.175494350822287508e-38, PT ;  /* 0x008000002700780b */ /* 0x000fe20003f0e200 */
[----:B------:R-:W-:Y:S01]  /*0760*/  FADD R54, R19, 1 ;  /* 0x3f80000013367421 */ /* 0x000fe20000000000 */
[----:B------:R-:W-:Y:S01]  /*0770*/  FSEL R42, R42, R39, P6 ;  /* 0x000000272a2a7208 */ /* 0x000fe20003000000 */
[----:B------:R-:W-:Y:S01]  /*0780*/  FADD R56, R2, -R35 ;  /* 0x8000002302387221 */ /* 0x000fe20000000000 */
[----:B------:R-:W3:Y:S01]  /*0790*/  MUFU.RCP R40, R40 ;  /* 0x0000002800287308 */ /* 0x000ee20000001000 */
[----:B-1----:R-:W-:-:S05]  /*07a0*/  FADD R36, R15, 1 ;  /* 0x3f8000000f247421 */ /* 0x002fca0000000000 */
[C---:B------:R-:W-:Y:S01]  /*07b0*/  FSETP.GEU.AND P5, PT, |R36|.reuse, 1.175494350822287508e-38, PT ;  /* 0x008000002400780b */ /* 0x040fe20003fae200 */
[----:B--2---:R-:W-:Y:S01]  /*07c0*/  FFMA R38, R41, R38, R28 ;  /* 0x0000002629267223 */ /* 0x004fe2000000001c */
[----:B------:R-:W-:Y:S01]  /*07d0*/  FMUL R41, R36, 0.25 ;  /* 0x3e80000024297820 */ /* 0x000fe20000400000 */
[----:B------:R-:W-:Y:S02]  /*07e0*/  @!P0 FMUL R42, R42, 16777216 ;  /* 0x4b8000002a2a8820 */ /* 0x000fe40000400000 */
[----:B------:R-:W-:Y:S02]  /*07f0*/  FADD R9, R9, -R38 ;  /* 0x8000002609097221 */ /* 0x000fe40000000000 */
[----:B------:R1:W2:Y:S01]  /*0800*/  MUFU.RCP R45, R42 ;  /* 0x0000002a002d7308 */ /* 0x0002a20000001000 */
[----:B---3--:R-:W-:Y:S01]  /*0810*/  FFMA R43, R40, R43, R29 ;  /* 0x0000002b282b7223 */ /* 0x008fe2000000001d */
[----:B------:R-:W-:Y:S01]  /*0820*/  FSEL R40, R44, R51, P6 ;  /* 0x000000332c287208 */ /* 0x000fe20003000000 */
[----:B------:R-:W-:Y:S01]  /*0830*/  FFMA R47, R47, R9, R20 ;  /* 0x000000092f2f7223 */ /* 0x000fe20000000014 */
[----:B------:R-:W-:Y:S01]  /*0840*/  FSETP.GT.AND P6, PT, |R36|, 8.50705917302346158658e+37, PT ;  /* 0x7e8000002400780b */ /* 0x000fe20003fc4200 */
[----:B------:R-:W-:-:S02]  /*0850*/  FADD R8, R8, -R43 ;  /* 0x8000002b08087221 */ /* 0x000fc40000000000 */
[----:B------:R-:W-:Y:S01]  /*0860*/  @!P0 FMUL R40, R40, 16777216 ;  /* 0x4b80000028288820 */ /* 0x000fe20000400000 */
[----:B------:R-:W-:Y:S01]  /*0870*/  FSEL R44, R41, R36, P6 ;  /* 0x00000024292c7208 */ /* 0x000fe20003000000 */
[----:B------:R-:W-:Y:S01]  /*0880*/  FADD R41, R16, 1 ;  /* 0x3f80000010297421 */ /* 0x000fe20000000000 */
[----:B------:R-:W-:Y:S01]  /*0890*/  FSEL R49, R49, R48, P6 ;  /* 0x0000003031317208 */ /* 0x000fe20003000000 */
[----:B-1----:R-:W-:Y:S01]  /*08a0*/  FMUL R42, R53, 0.25 ;  /* 0x3e800000352a7820 */ /* 0x002fe20000400000 */
[----:B------:R-:W-:Y:S01]  /*08b0*/  FFMA R46, R46, R8, R21 ;  /* 0x000000082e2e7223 */ /* 0x000fe20000000015 */
[----:B------:R-:W-:Y:S01]  /*08c0*/  @!P5 FMUL R44, R44, 16777216 ;  /* 0x4b8000002c2cd820 */ /* 0x000fe20000400000 */
[----:B------:R-:W-:Y:S01]  /*08d0*/  FSETP.GEU.AND P0, PT, |R41|, 1.175494350822287508e-38, PT ;  /* 0x008000002900780b */ /* 0x000fe20003f0e200 */
[----:B------:R-:W-:Y:S01]  /*08e0*/  @!P5 FMUL R49, R49, 16777216 ;  /* 0x4b8000003131d820 */ /* 0x000fe20000400000 */
[----:B------:R-:W-:Y:S01]  /*08f0*/  FMUL R50, R41, 0.25 ;  /* 0x3e80000029327820 */ /* 0x000fe20000400000 */
[----:B--2---:R-:W-:Y:S01]  /*0900*/  FFMA R40, R45, R40, R30 ;  /* 0x000000282d287223 */ /* 0x004fe2000000001e */
[----:B------:R-:W-:Y:S01]  /*0910*/  FSETP.GT.AND P6, PT, |R41|, 8.50705917302346158658e+37, PT ;  /* 0x7e8000002900780b */ /* 0x000fe20003fc4200 */
[----:B------:R-:W1:Y:S02]  /*0920*/  MUFU.RCP R44, R44 ;  /* 0x0000002c002c7308 */ /* 0x000e640000001000 */
[----:B------:R-:W-:Y:S01]  /*0930*/  FADD R7, R7, -R40 ;  /* 0x8000002807077221 */ /* 0x000fe20000000000 */
[----:B------:R-:W-:-:S02]  /*0940*/  FSEL R50, R50, R41, P6 ;  /* 0x0000002932327208 */ /* 0x000fc40003000000 */
[----:B------:R-:W-:Y:S01]  /*0950*/  FSEL R42, R42, R53, P6 ;  /* 0x000000352a2a7208 */ /* 0x000fe20003000000 */
[----:B------:R-:W-:Y:S02]  /*0960*/  FFMA R51, R51, R7, R22 ;  /* 0x0000000733337223 */ /* 0x000fe40000000016 */
[----:B------:R-:W-:Y:S02]  /*0970*/  @!P0 FMUL R50, R50, 16777216 ;  /* 0x4b80000032328820 */ /* 0x000fe40000400000 */
[----:B------:R-:W-:Y:S01]  /*0980*/  @!P0 FMUL R42, R42, 16777216 ;  /* 0x4b8000002a2a8820 */ /* 0x000fe20000400000 */
[----:B-1----:R-:W-:Y:S01]  /*0990*/  FFMA R45, R44, R49, R31 ;  /* 0x000000312c2d7223 */ /* 0x002fe2000000001f */
[----:B------:R-:W-:Y:S01]  /*09a0*/  FADD R44, R17, 1 ;  /* 0x3f800000112c7421 */ /* 0x000fe20000000000 */
[----:B------:R1:W2:Y:S02]  /*09b0*/  MUFU.RCP R49, R50 ;  /* 0x0000003200317308 */ /* 0x0002a40000001000 */
[----:B------:R-:W-:Y:S01]  /*09c0*/  FADD R6, R6, -R45 ;  /* 0x8000002d06067221 */ /* 0x000fe20000000000 */
[C---:B------:R-:W-:Y:S01]  /*09d0*/  FMUL R9, R44.reuse, 0.25 ;  /* 0x3e8000002c097820 */ /* 0x040fe20000400000 */
[----:B------:R-:W-:-:S02]  /*09e0*/  FSETP.GEU.AND P5, PT, |R44|, 1.175494350822287508e-38, PT ;  /* 0x008000002c00780b */ /* 0x000fc40003fae200 */
[----:B------:R-:W-:Y:S01]  /*09f0*/  FSETP.GT.AND P0, PT, |R44|, 8.50705917302346158658e+37, PT ;  /* 0x7e8000002c00780b */ /* 0x000fe20003f04200 */
[----:B------:R-:W-:Y:S01]  /*0a00*/  FFMA R48, R48, R6, R23 ;  /* 0x0000000630307223 */ /* 0x000fe20000000017 */
[----:B------:R-:W-:Y:S01]  /*0a10*/  FMUL R6, R55, 0.25 ;  /* 0x3e80000037067820 */ /* 0x000fe20000400000 */
[----:B-1----:R-:W-:Y:S01]  /*0a20*/  FADD R50, R4, -R33 ;  /* 0x8000002104327221 */ /* 0x002fe20000000000 */
[----:B------:R-:W-:-:S03]  /*0a30*/  FSEL R9, R9, R44, P0 ;  /* 0x0000002c09097208 */ /* 0x000fc60000000000 */
[----:B------:R-:W-:Y:S01]  /*0a40*/  FMUL R7, R50, 0.25 ;  /* 0x3e80000032077820 */ /* 0x000fe20000400000 */
[----:B--2---:R-:W-:-:S03]  /*0a50*/  FFMA R42, R49, R42, R32 ;  /* 0x0000002a312a7223 */ /* 0x004fc60000000020 */
[----:B------:R-:W-:Y:S01]  /*0a60*/  @!P5 FMUL R9, R9, 16777216 ;  /* 0x4b8000000909d820 */ /* 0x000fe20000400000 */
[----:B------:R-:W-:Y:S01]  /*0a70*/  FSEL R7, R7, R50, P0 ;  /* 0x0000003207077208 */ /* 0x000fe20000000000 */
[----:B------:R-:W-:Y:S01]  /*0a80*/  FADD R5, R5, -R42 ;  /* 0x8000002a05057221 */ /* 0x000fe20000000000 */
[----:B------:R-:W-:Y:S01]  /*0a90*/  FSETP.GT.AND P0, PT, |R55|, 8.50705917302346158658e+37, PT ;  /* 0x7e8000003700780b */ /* 0x000fe20003f04200 */
[----:B------:R1:W2:Y:S02]  /*0aa0*/  MUFU.RCP R8, R9 ;  /* 0x0000000900087308 */ /* 0x0002a40000001000 */
[----:B------:R-:W-:Y:S01]  /*0ab0*/  @!P5 FMUL R7, R7, 16777216 ;  /* 0x4b8000000707d820 */ /* 0x000fe20000400000 */
[----:B------:R-:W-:Y:S01]  /*0ac0*/  FSETP.GEU.AND P5, PT, |R55|, 1.175494350822287508e-38, PT ;  /* 0x008000003700780b */ /* 0x000fe20003fae200 */
[----:B------:R-:W-:Y:S01]  /*0ad0*/  FFMA R53, R53, R5, R24 ;  /* 0x0000000535357223 */ /* 0x000fe20000000018 */
[----:B------:R-:W-:Y:S02]  /*0ae0*/  FSEL R6, R6, R55, P0 ;  /* 0x0000003706067208 */ /* 0x000fe40000000000 */
[----:B-1----:R-:W-:Y:S01]  /*0af0*/  MOV R9, R38 ;  /* 0x0000002600097202 */ /* 0x002fe20000000f00 */
[----:B--2---:R-:W-:-:S08]  /*0b00*/  FFMA R49, R8, R7, R33 ;  /* 0x0000000708317223 */ /* 0x004fd00000000021 */
[----:B------:R-:W-:Y:S01]  /*0b10*/  @!P5 FMUL R6, R6, 16777216 ;  /* 0x4b8000000606d820 */ /* 0x000fe20000400000 */
[----:B------:R-:W-:Y:S01]  /*0b20*/  MOV R8, R43 ;  /* 0x0000002b00087202 */ /* 0x000fe20000000f00 */
[----:B------:R-:W-:Y:S02]  /*0b30*/  FADD R4, R4, -R49 ;  /* 0x8000003104047221 */ /* 0x000fe40000000000 */
[----:B------:R1:W2:Y:S01]  /*0b40*/  MUFU.RCP R5, R6 ;  /* 0x0000000600057308 */ /* 0x0002a20000001000 */
[----:B------:R-:W-:Y:S01]  /*0b50*/  MOV R7, R40 ;  /* 0x0000002800077202 */ /* 0x000fe20000000f00 */
[----:B------:R-:W-:Y:S01]  /*0b60*/  FFMA R50, R50, R4, R25 ;  /* 0x0000000432327223 */ /* 0x000fe20000000019 */
[----:B------:R-:W-:-:S05]  /*0b70*/  FMUL R4, R57, 0.25 ;  /* 0x3e80000039047820 */ /* 0x000fca0000400000 */
[----:B------:R-:W-:Y:S02]  /*0b80*/  FSEL R4, R4, R57, P0 ;  /* 0x0000003904047208 */ /* 0x000fe40000000000 */
[----:B------:R-:W-:Y:S02]  /*0b90*/  FSETP.GT.AND P0, PT, |R54|, 8.50705917302346158658e+37, PT ;  /* 0x7e8000003600780b */ /* 0x000fe40003f04200 */
[----:B-1----:R-:W-:Y:S01]  /*0ba0*/  MOV R6, R45 ;  /* 0x0000002d00067202 */ /* 0x002fe20000000f00 */
[----:B------:R-:W-:Y:S01]  /*0bb0*/  @!P5 FMUL R4, R4, 16777216 ;  /* 0x4b8000000404d820 */ /* 0x000fe20000400000 */
[----:B------:R-:W-:-:S03]  /*0bc0*/  FSETP.GEU.AND P5, PT, |R54|, 1.175494350822287508e-38, PT ;  /* 0x008000003600780b */ /* 0x000fc60003fae200 */
[----:B--2---:R-:W-:Y:S01]  /*0bd0*/  FFMA R52, R5, R4, R34 ;  /* 0x0000000405347223 */ /* 0x004fe20000000022 */
[----:B------:R-:W-:-:S03]  /*0be0*/  FMUL R5, R56, 0.25 ;  /* 0x3e80000038057820 */ /* 0x000fc60000400000 */
[----:B------:R-:W-:Y:S02]  /*0bf0*/  FADD R3, R3, -R52 ;  /* 0x8000003403037221 */ /* 0x000fe40000000000 */
[----:B------:R-:W-:Y:S02]  /*0c00*/  FSEL R5, R5, R56, P0 ;  /* 0x0000003805057208 */ /* 0x000fe40000000000 */
[----:B------:R-:W-:Y:S01]  /*0c10*/  FFMA R57, R57, R3, R26 ;  /* 0x0000000339397223 */ /* 0x000fe2000000001a */
[----:B------:R-:W-:Y:S02]  /*0c20*/  FMUL R3, R54, 0.25 ;  /* 0x3e80000036037820 */ /* 0x000fe40000400000 */
[----:B------:R-:W-:-:S03]  /*0c30*/  @!P5 FMUL R5, R5, 16777216 ;  /* 0x4b8000000505d820 */ /* 0x000fc60000400000 */
[----:B------:R-:W-:-:S05]  /*0c40*/  FSEL R3, R3, R54, P0 ;  /* 0x0000003603037208 */ /* 0x000fca0000000000 */
[----:B------:R-:W-:-:S04]  /*0c50*/  @!P5 FMUL R3, R3, 16777216 ;  /* 0x4b8000000303d820 */ /* 0x000fc80000400000 */
[----:B------:R1:W2:Y:S02]  /*0c60*/  MUFU.RCP R4, R3 ;  /* 0x0000000300047308 */ /* 0x0002a40000001000 */
[----:B-1----:R-:W-:Y:S01]  /*0c70*/  MOV R3, R52 ;  /* 0x0000003400037202 */ /* 0x002fe20000000f00 */
[----:B--2---:R-:W-:Y:S01]  /*0c80*/  FFMA R59, R4, R5, R35 ;  /* 0x00000005043b7223 */ /* 0x004fe20000000023 */
[----:B------:R-:W-:Y:S01]  /*0c90*/  MOV R5, R42 ;  /* 0x0000002a00057202 */ /* 0x000fe20000000f00 */
[----:B------:R-:W-:Y:S02]  /*0ca0*/  IMAD.MOV.U32 R4, RZ, RZ, R49 ;  /* 0x000000ffff047224 */ /* 0x000fe400078e0031 */
[----:B------:R-:W-:-:S04]  /*0cb0*/  FADD R2, R2, -R59 ;  /* 0x8000003b02027221 */ /* 0x000fc80000000000 */
[----:B------:R-:W-:Y:S01]  /*0cc0*/  FFMA R56, R56, R2, R27 ;  /* 0x0000000238387223 */ /* 0x000fe2000000001b */
[----:B------:R-:W-:-:S07]  /*0cd0*/  MOV R2, R59 ;  /* 0x0000003b00027202 */ /* 0x000fce0000000f00 */
.L_x_0:
[----:B------:R-:W-:Y:S02]  /*0ce0*/  IADD3 R37, R37, 0x200, RZ ;  /* 0x0000020025257810 */ /* 0x000fe40007ffe0ff */
[----:B------:R-:W-:Y:S02]  /*0cf0*/  FSEL R28, R9, R28, !P2 ;  /* 0x0000001c091c7208 */ /* 0x000fe40005000000 */
[----:B------:R-:W-:Y:S02]  /*0d00*/  ISETP.GE.U32.AND P0, PT, R37, 0xc00, PT ;  /* 0x00000c002500780c */ /* 0x000fe40003f06070 */
[----:B------:R-:W-:Y:S02]  /*0d10*/  FSEL R29, R8, R29, !P2 ;  /* 0x0000001d081d7208 */ /* 0x000fe40005000000 */
[----:B------:R-:W-:Y:S02]  /*0d20*/  FSEL R30, R7, R30, !P2 ;  /* 0x0000001e071e7208 */ /* 0x000fe40005000000 */
[----:B------:R-:W-:-:S02]  /*0d30*/  FSEL R31, R6, R31, !P2 ;  /* 0x0000001f061f7208 */ /* 0x000fc40005000000 */
[----:B------:R-:W-:Y:S02]  /*0d40*/  FSEL R32, R5, R32, !P2 ;  /* 0x0000002005207208 */ /* 0x000fe40005000000 */
[----:B------:R-:W-:Y:S02]  /*0d50*/  FSEL R33, R4, R33, !P2 ;  /* 0x0000002104217208 */ /* 0x000fe40005000000 */
[----:B------:R-:W-:Y:S02]  /*0d60*/  FSEL R34, R3, R34, !P2 ;  /* 0x0000002203227208 */ /* 0x000fe40005000000 */
        /* <DEDUP_REMOVED lines=16> */
[----:B------:R-:W-:Y:S01]  /*0e70*/  FSEL R19, R54, R19, !P2 ;  /* 0x0000001336137208 */ /* 0x000fe20005000000 */
[----:B------:R-:W-:Y:S06]  /*0e80*/  @!P0 BRA `(.L_x_1) ;  /* 0xfffffff000d48947 */ /* 0x000fec000383ffff */
[----:B------:R-:W-:Y:S01]  /*0e90*/  FADD R5, R12, R13 ;  /* 0x0000000d0c057221 */ /* 0x000fe20000000000 */
[----:B------:R-:W-:Y:S01]  /*0ea0*/  FMUL R10, R13, 0.25 ;  /* 0x3e8000000d0a7820 */ /* 0x000fe20000400000 */
[----:B------:R-:W-:Y:S01]  /*0eb0*/  FMUL R11, R14, 0.25 ;  /* 0x3e8000000e0b7820 */ /* 0x000fe20000400000 */
[----:B------:R-:W-:Y:S01]  /*0ec0*/  FMUL R36, R15, 0.25 ;  /* 0x3e8000000f247820 */ /* 0x000fe20000400000 */
[C---:B------:R-:W-:Y:S01]  /*0ed0*/  FMUL R2, R5.reuse, 0.25 ;  /* 0x3e80000005027820 */ /* 0x040fe20000400000 */
[C---:B------:R-:W-:Y:S01]  /*0ee0*/  FSETP.GEU.AND P0, PT, |R5|.reuse, 1.175494350822287508e-38, PT ;  /* 0x008000000500780b */ /* 0x040fe20003f0e200 */
[----:B------:R-:W-:Y:S01]  /*0ef0*/  FMUL R39, R16, 0.25 ;  /* 0x3e80000010277820 */ /* 0x000fe20000400000 */
[----:B------:R-:W-:Y:S01]  /*0f00*/  FSETP.GT.AND P5, PT, |R5|, 8.50705917302346158658e+37, PT ;  /* 0x7e8000000500780b */ /* 0x000fe20003fa4200 */
[----:B------:R-:W-:Y:S01]  /*0f10*/  FMUL R38, R17, 0.25 ;  /* 0x3e80000011267820 */ /* 0x000fe20000400000 */
[----:B------:R-:W-:Y:S01]  /*0f20*/  FADD R29, -R28, R29 ;  /* 0x0000001d1c1d7221 */ /* 0x000fe20000000100 */
[----:B------:R-:W-:Y:S01]  /*0f30*/  FADD R20, R20, R21 ;  /* 0x0000001514147221 */ /* 0x000fe20000000000 */
[----:B------:R-:W-:Y:S01]  /*0f40*/  FSEL R4, R2, R5, P5 ;  /* 0x0000000502047208 */ /* 0x000fe20002800000 */
[----:B------:R-:W-:Y:S01]  /*0f50*/  FADD R2, R14, R5 ;  /* 0x000000050e027221 */ /* 0x000fe20000000000 */
[----:B------:R-:W-:Y:S01]  /*0f60*/  FSEL R13, R10, R13, P5 ;  /* 0x0000000d0a0d7208 */ /* 0x000fe20002800000 */
[----:B------:R-:W1:Y:S01]  /*0f70*/  S2UR UR5, SR_CgaCtaId ;  /* 0x00000000000579c3 */ /* 0x000e620000008800 */
[----:B------:R-:W-:Y:S01]  /*0f80*/  UMOV UR4, 0x400 ;  /* 0x0000040000047882 */ /* 0x000fe20000000000 */
[C---:B------:R-:W-:Y:S01]  /*0f90*/  FMUL R7, R2.reuse, 0.25 ;  /* 0x3e80000002077820 */ /* 0x040fe20000400000 */
[----:B------:R-:W-:Y:S01]  /*0fa0*/  FSETP.GEU.AND P5, PT, |R2|, 1.175494350822287508e-38, PT ;  /* 0x008000000200780b */ /* 0x000fe20003fae200 */
[----:B------:R-:W-:Y:S01]  /*0fb0*/  @!P0 FMUL R4, R4, 16777216 ;  /* 0x4b80000004048820 */ /* 0x000fe20000400000 */
[----:B------:R-:W-:Y:S01]  /*0fc0*/  FSETP.GT.AND P6, PT, |R2|, 8.50705917302346158658e+37, PT ;  /* 0x7e8000000200780b */ /* 0x000fe20003fc4200 */
[----:B------:R-:W-:Y:S01]  /*0fd0*/  FADD R3, R15, R2 ;  /* 0x000000020f037221 */ /* 0x000fe20000000000 */
[----:B------:R-:W-:-:S02]  /*0fe0*/  @!P0 FMUL R13, R13, 16777216 ;  /* 0x4b8000000d0d8820 */ /* 0x000fc40000400000 */
[----:B------:R-:W-:Y:S01]  /*0ff0*/  FSEL R37, R11, R14, P6 ;  /* 0x0000000e0b257208 */ /* 0x000fe20003000000 */
[----:B------:R-:W2:Y:S01]  /*1000*/  MUFU.RCP R4, R4 ;  /* 0x0000000400047308 */ /* 0x000ea20000001000 */
[----:B------:R-:W-:Y:S01]  /*1010*/  FSEL R10, R7, R2, P6 ;  /* 0x00000002070a7208 */ /* 0x000fe20003000000 */
[C---:B------:R-:W-:Y:S01]  /*1020*/  FMUL R14, R3.reuse, 0.25 ;  /* 0x3e800000030e7820 */ /* 0x040fe20000400000 */
[C---:B------:R-:W-:Y:S02]  /*1030*/  FSETP.GEU.AND P0, PT, |R3|.reuse, 1.175494350822287508e-38, PT ;  /* 0x008000000300780b */ /* 0x040fe40003f0e200 */
[----:B------:R-:W-:Y:S01]  /*1040*/  FSETP.GT.AND P6, PT, |R3|, 8.50705917302346158658e+37, PT ;  /* 0x7e8000000300780b */ /* 0x000fe20003fc4200 */
[----:B------:R-:W-:Y:S01]  /*1050*/  @!P5 FMUL R10, R10, 16777216 ;  /* 0x4b8000000a0ad820 */ /* 0x000fe20000400000 */
[----:B------:R-:W-:Y:S01]  /*1060*/  @!P5 FMUL R37, R37, 16777216 ;  /* 0x4b8000002525d820 */ /* 0x000fe20000400000 */
[----:B------:R-:W-:Y:S02]  /*1070*/  FSETP.NEU.AND P5, PT, R5, RZ, PT ;  /* 0x000000ff0500720b */ /* 0x000fe40003fad000 */
[----:B------:R-:W-:-:S02]  /*1080*/  FSEL R14, R14, R3, P6 ;  /* 0x000000030e0e7208 */ /* 0x000fc40003000000 */
[----:B------:R-:W-:Y:S01]  /*1090*/  FSEL R15, R36, R15, P6 ;  /* 0x0000000f240f7208 */ /* 0x000fe20003000000 */
[----:B------:R-:W3:Y:S01]  /*10a0*/  MUFU.RCP R10, R10 ;  /* 0x0000000a000a7308 */ /* 0x000ee20000001000 */
[----:B-1----:R-:W-:Y:S01]  /*10b0*/  UPRMT UR4, UR5, 0x654, UR4 ;  /* 0x0000065405047896 */ /* 0x002fe20008000004 */
[----:B--2---:R-:W-:Y:S01]  /*10c0*/  FMUL R13, R4, R13 ;  /* 0x0000000d040d7220 */ /* 0x004fe20000400000 */
[----:B------:R-:W-:Y:S01]  /*10d0*/  FADD R4, R16, R3 ;  /* 0x0000000310047221 */ /* 0x000fe20000000000 */
[----:B------:R-:W-:Y:S01]  /*10e0*/  @!P0 FMUL R14, R14, 16777216 ;  /* 0x4b8000000e0e8820 */ /* 0x000fe20000400000 */
[----:B------:R-:W-:Y:S02]  /*10f0*/  @!P0 FMUL R15, R15, 16777216 ;  /* 0x4b8000000f0f8820 */ /* 0x000fe40000400000 */
[----:B------:R-:W-:Y:S01]  /*1100*/  FSEL R13, R13, RZ, P5 ;  /* 0x000000ff0d0d7208 */ /* 0x000fe20002800000 */
[----:B------:R-:W-:Y:S01]  /*1110*/  FADD R7, R17, R4 ;  /* 0x0000000411077221 */ /* 0x000fe20000000000 */
[C---:B------:R-:W-:Y:S01]  /*1120*/  FSETP.GEU.AND P5, PT, |R4|.reuse, 1.175494350822287508e-38, PT ;  /* 0x008000000400780b */ /* 0x040fe20003fae200 */
[C---:B------:R-:W-:Y:S01]  /*1130*/  FMUL R11, R4.reuse, 0.25 ;  /* 0x3e800000040b7820 */ /* 0x040fe20000400000 */
[----:B------:R-:W-:Y:S01]  /*1140*/  FSETP.GT.AND P6, PT, |R4|, 8.50705917302346158658e+37, PT ;  /* 0x7e8000000400780b */ /* 0x000fe20003fc4200 */
[----:B------:R-:W1:Y:S01]  /*1150*/  MUFU.RCP R14, R14 ;  /* 0x0000000e000e7308 */ /* 0x000e620000001000 */
[----:B------:R-:W-:-:S02]  /*1160*/  FSETP.GEU.AND P0, PT, |R7|, 1.175494350822287508e-38, PT ;  /* 0x008000000700780b */ /* 0x000fc40003f0e200 */
[----:B------:R-:W-:Y:S01]  /*1170*/  FSEL R39, R39, R16, P6 ;  /* 0x0000001027277208 */ /* 0x000fe20003000000 */
[----:B------:R-:W-:Y:S01]  /*1180*/  FMUL R16, R7, 0.25 ;  /* 0x3e80000007107820 */ /* 0x000fe20000400000 */
[----:B------:R-:W-:Y:S01]  /*1190*/  FSEL R36, R11, R4, P6 ;  /* 0x000000040b247208 */ /* 0x000fe20003000000 */
[----:B------:R-:W-:Y:S01]  /*11a0*/  FMUL R11, R29, R29 ;  /* 0x0000001d1d0b7220 */ /* 0x000fe20000400000 */
[----:B------:R-:W-:Y:S01]  /*11b0*/  FSETP.GT.AND P6, PT, |R7|, 8.50705917302346158658e+37, PT ;  /* 0x7e8000000700780b */ /* 0x000fe20003fc4200 */
[----:B---3--:R-:W-:Y:S01]  /*11c0*/  FMUL R10, R10, R37 ;  /* 0x000000250a0a7220 */ /* 0x008fe20000400000 */
[----:B------:R-:W-:Y:S01]  /*11d0*/  FFMA R29, R29, R13, R28 ;  /* 0x0000000d1d1d7223 */ /* 0x000fe2000000001c */
[----:B------:R-:W-:Y:S01]  /*11e0*/  @!P5 FMUL R36, R36, 16777216 ;  /* 0x4b8000002424d820 */ /* 0x000fe20000400000 */
[----:B------:R-:W-:Y:S01]  /*11f0*/  FSEL R16, R16, R7, P6 ;  /* 0x0000000710107208 */ /* 0x000fe20003000000 */
[----:B------:R-:W-:Y:S01]  /*1200*/  @!P5 FMUL R39, R39, 16777216 ;  /* 0x4b8000002727d820 */ /* 0x000fe20000400000 */
[----:B------:R-:W-:Y:S01]  /*1210*/  FSEL R17, R38, R17, P6 ;  /* 0x0000001126117208 */ /* 0x000fe20003000000 */
[----:B------:R-:W-:Y:S01]  /*1220*/  FMUL R11, R12, R11 ;  /* 0x0000000b0c0b7220 */ /* 0x000fe20000400000 */
[----:B------:R-:W-:Y:S01]  /*1230*/  FSETP.NEU.AND P5, PT, R2, RZ, PT ;  /* 0x000000ff0200720b */ /* 0x000fe20003fad000 */
[----:B------:R-:W-:Y:S01]  /*1240*/  @!P0 FMUL R16, R16, 16777216 ;  /* 0x4b80000010108820 */ /* 0x000fe20000400000 */
[----:B------:R-:W2:Y:S01]  /*1250*/  MUFU.RCP R36, R36 ;  /* 0x0000002400247308 */ /* 0x000ea20000001000 */
[----:B-1----:R-:W-:Y:S01]  /*1260*/  FMUL R15, R14, R15 ;  /* 0x0000000f0e0f7220 */ /* 0x002fe20000400000 */
[----:B------:R-:W-:Y:S01]  /*1270*/  FSEL R12, R10, RZ, P5 ;  /* 0x000000ff0a0c7208 */ /* 0x000fe20002800000 */
[----:B------:R-:W-:Y:S01]  /*1280*/  FADD R30, R30, -R29 ;  /* 0x8000001d1e1e7221 */ /* 0x000fe20000000000 */
[----:B------:R-:W-:Y:S01]  /*1290*/  @!P0 FMUL R17, R17, 16777216 ;  /* 0x4b80000011118820 */ /* 0x000fe20000400000 */
[----:B------:R-:W-:Y:S01]  /*12a0*/  FADD R10, R18, R7 ;  /* 0x00000007120a7221 */ /* 0x000fe20000000000 */
[----:B------:R-:W-:Y:S01]  /*12b0*/  FSETP.NEU.AND P0, PT, R3, RZ, PT ;  /* 0x000000ff0300720b */ /* 0x000fe20003f0d000 */
[----:B------:R-:W-:Y:S01]  /*12c0*/  FMUL R14, R30, R30 ;  /* 0x0000001e1e0e7220 */ /* 0x000fe20000400000 */
[----:B------:R-:W1:Y:S01]  /*12d0*/  MUFU.RCP R16, R16 ;  /* 0x0000001000107308 */ /* 0x000e620000001000 */
[----:B------:R-:W-:Y:S01]  /*12e0*/  FSETP.NEU.AND P5, PT, R4, RZ, PT ;  /* 0x000000ff0400720b */ /* 0x000fe20003fad000 */
[----:B------:R-:W-:Y:S01]  /*12f0*/  FFMA R11, R13, R11, R20 ;  /* 0x0000000b0d0b7223 */ /* 0x000fe20000000014 */
[----:B------:R-:W-:Y:S01]  /*1300*/  FSEL R15, R15, RZ, P0 ;  /* 0x000000ff0f0f7208 */ /* 0x000fe20000000000 */
[----:B------:R-:W-:Y:S01]  /*1310*/  FFMA R30, R30, R12, R29 ;  /* 0x0000000c1e1e7223 */ /* 0x000fe2000000001d */
[----:B------:R-:W-:Y:S01]  /*1320*/  FSETP.GEU.AND P0, PT, |R10|, 1.175494350822287508e-38, PT ;  /* 0x008000000a00780b */ /* 0x000fe20003f0e200 */
[----:B------:R-:W-:Y:S01]  /*1330*/  FMUL R14, R5, R14 ;  /* 0x0000000e050e7220 */ /* 0x000fe20000400000 */
[----:B--2---:R-:W-:Y:S01]  /*1340*/  FMUL R36, R36, R39 ;  /* 0x0000002724247220 */ /* 0x004fe20000400000 */
[----:B------:R-:W-:Y:S01]  /*1350*/  FMUL R13, R10, 0.25 ;  /* 0x3e8000000a0d7820 */ /* 0x000fe20000400000 */
[----:B------:R-:W-:Y:S01]  /*1360*/  FADD R5, R19, R10 ;  /* 0x0000000a13057221 */ /* 0x000fe20000000000 */
[----:B------:R-:W-:Y:S01]  /*1370*/  FADD R11, R22, R11 ;  /* 0x0000000b160b7221 */ /* 0x000fe20000000000 */
[----:B------:R-:W-:Y:S01]  /*1380*/  FSETP.GT.AND P6, PT, |R10|, 8.50705917302346158658e+37, PT ;  /* 0x7e8000000a00780b */ /* 0x000fe20003fc4200 */
[--C-:B------:R-:W-:Y:S01]  /*1390*/  FADD R31, R31, -R30.reuse ;  /* 0x8000001e1f1f7221 */ /* 0x100fe20000000000 */
[----:B------:R-:W-:Y:S01]  /*13a0*/  FSEL R36, R36, RZ, P5 ;  /* 0x000000ff24247208 */ /* 0x000fe20002800000 */
[----:B------:R-:W-:Y:S01]  /*13b0*/  FFMA R14, R12, R14, R11 ;  /* 0x0000000e0c0e7223 */ /* 0x000fe2000000000b */
[----:B-1----:R-:W-:Y:S01]  /*13c0*/  FMUL R16, R16, R17 ;  /* 0x0000001110107220 */ /* 0x002fe20000400000 */
[----:B------:R-:W-:Y:S01]  /*13d0*/  FSETP.NEU.AND P5, PT, R7, RZ, PT ;  /* 0x000000ff0700720b */ /* 0x000fe20003fad000 */
[----:B------:R-:W-:Y:S01]  /*13e0*/  FMUL R17, R18, 0.25 ;  /* 0x3e80000012117820 */ /* 0x000fe20000400000 */
[----:B------:R-:W-:Y:S01]  /*13f0*/  FSEL R13, R13, R10, P6 ;  /* 0x0000000a0d0d7208 */ /* 0x000fe20003000000 */
[C---:B------:R-:W-:Y:S01]  /*1400*/  FFMA R11, R31.reuse, R15, R30 ;  /* 0x0000000f1f0b7223 */ /* 0x040fe2000000001e */
[----:B------:R-:W-:Y:S01]  /*1410*/  FSEL R16, R16, RZ, P5 ;  /* 0x000000ff10107208 */ /* 0x000fe20002800000 */
[----:B------:R-:W-:Y:S01]  /*1420*/  FMUL R31, R31, R31 ;  /* 0x0000001f1f1f7220 */ /* 0x000fe20000400000 */
[C---:B------:R-:W-:Y:S01]  /*1430*/  FSETP.GEU.AND P5, PT, |R5|.reuse, 1.175494350822287508e-38, PT ;  /* 0x008000000500780b */ /* 0x040fe20003fae200 */
[----:B------:R-:W-:Y:S01]  /*1440*/  FMUL R12, R5, 0.25 ;  /* 0x3e800000050c7820 */ /* 0x000fe20000400000 */
[----:B------:R-:W-:Y:S01]  /*1450*/  FSEL R18, R17, R18, P6 ;  /* 0x0000001211127208 */ /* 0x000fe20003000000 */
[----:B------:R-:W-:Y:S01]  /*1460*/  @!P0 FMUL R13, R13, 16777216 ;  /* 0x4b8000000d0d8820 */ /* 0x000fe20000400000 */
[----:B------:R-:W-:Y:S01]  /*1470*/  FSETP.GT.AND P6, PT, |R5|, 8.50705917302346158658e+37, PT ;  /* 0x7e8000000500780b */ /* 0x000fe20003fc4200 */
[----:B------:R-:W-:Y:S01]  /*1480*/  FMUL R31, R2, R31 ;  /* 0x0000001f021f7220 */ /* 0x000fe20000400000 */
[----:B------:R-:W-:Y:S01]  /*1490*/  FADD R14, R23, R14 ;  /* 0x0000000e170e7221 */ /* 0x000fe20000000000 */
[----:B------:R-:W1:Y:S01]  /*14a0*/  SHFL.BFLY PT, R2, R5, 0x10, 0x1f ;  /* 0x0e001f0005027f89 */ /* 0x000e6200000e0000 */
[----:B------:R-:W-:Y:S01]  /*14b0*/  FSEL R17, R12, R5, P6 ;  /* 0x000000050c117208 */ /* 0x000fe20003000000 */
[----:B------:R-:W2:Y:S01]  /*14c0*/  MUFU.RCP R13, R13 ;  /* 0x0000000d000d7308 */ /* 0x000ea20000001000 */
[--C-:B------:R-:W-:Y:S01]  /*14d0*/  FADD R32, R32, -R11.reuse ;  /* 0x8000000b20207221 */ /* 0x100fe20000000000 */
[----:B------:R-:W-:Y:S01]  /*14e0*/  FFMA R31, R15, R31, R14 ;  /* 0x0000001f0f1f7223 */ /* 0x000fe2000000000e */
[----:B------:R-:W-:Y:S01]  /*14f0*/  FMUL R14, R19, 0.25 ;  /* 0x3e800000130e7820 */ /* 0x000fe20000400000 */
[----:B------:R-:W-:Y:S01]  /*1500*/  @!P5 FMUL R17, R17, 16777216 ;  /* 0x4b8000001111d820 */ /* 0x000fe20000400000 */
[C---:B------:R-:W-:Y:S01]  /*1510*/  FFMA R12, R32.reuse, R36, R11 ;  /* 0x00000024200c7223 */ /* 0x040fe2000000000b */
[----:B------:R-:W-:Y:S01]  /*1520*/  FMUL R32, R32, R32 ;  /* 0x0000002020207220 */ /* 0x000fe20000400000 */
[----:B------:R-:W-:Y:S01]  /*1530*/  @!P0 FMUL R18, R18, 16777216 ;  /* 0x4b80000012128820 */ /* 0x000fe20000400000 */
[----:B------:R-:W-:Y:S01]  /*1540*/  FADD R31, R24, R31 ;  /* 0x0000001f181f7221 */ /* 0x000fe20000000000 */
[--C-:B------:R-:W-:Y:S01]  /*1550*/  FADD R33, R33, -R12.reuse ;  /* 0x8000000c21217221 */ /* 0x100fe20000000000 */
[----:B------:R-:W3:Y:S01]  /*1560*/  MUFU.RCP R17, R17 ;  /* 0x0000001100117308 */ /* 0x000ee20000001000 */
[----:B------:R-:W-:Y:S01]  /*1570*/  FMUL R32, R3, R32 ;  /* 0x0000002003207220 */ /* 0x000fe20000400000 */
[----:B------:R-:W-:Y:S01]  /*1580*/  FSEL R14, R14, R19, P6 ;  /* 0x000000130e0e7208 */ /* 0x000fe20003000000 */
[----:B------:R-:W-:Y:S01]  /*1590*/  FFMA R3, R33, R16, R12 ;  /* 0x0000001021037223 */ /* 0x000fe2000000000c */
[----:B------:R-:W-:Y:S01]  /*15a0*/  FSETP.NEU.AND P0, PT, R10, RZ, PT ;  /* 0x000000ff0a00720b */ /* 0x000fe20003f0d000 */
[----:B--2---:R-:W-:Y:S01]  /*15b0*/  FMUL R13, R13, R18 ;  /* 0x000000120d0d7220 */ /* 0x004fe20000400000 */
[----:B------:R-:W-:Y:S01]  /*15c0*/  FFMA R32, R36, R32, R31 ;  /* 0x0000002024207223 */ /* 0x000fe2000000001f */
[----:B------:R-:W-:Y:S01]  /*15d0*/  FMUL R33, R33, R33 ;  /* 0x0000002121217220 */ /* 0x000fe20000400000 */
[----:B------:R-:W-:Y:S01]  /*15e0*/  @!P5 FMUL R14, R14, 16777216 ;  /* 0x4b8000000e0ed820 */ /* 0x000fe20000400000 */
[--C-:B------:R-:W-:Y:S01]  /*15f0*/  FADD R34, R34, -R3.reuse ;  /* 0x8000000322227221 */ /* 0x100fe20000000000 */
[----:B------:R-:W-:Y:S01]  /*1600*/  FSEL R13, R13, RZ, P0 ;  /* 0x000000ff0d0d7208 */ /* 0x000fe20000000000 */
[----:B------:R-:W-:Y:S01]  /*1610*/  FADD R25, R25, R32 ;  /* 0x0000002019197221 */ /* 0x000fe20000000000 */
[----:B-1----:R-:W-:Y:S01]  /*1620*/  FADD R11, R5, R2 ;  /* 0x00000002050b7221 */ /* 0x002fe20000000000 */
[----:B------:R-:W-:Y:S01]  /*1630*/  FMUL R33, R4, R33 ;  /* 0x0000002104217220 */ /* 0x000fe20000400000 */
[C---:B------:R-:W-:Y:S01]  /*1640*/  FMUL R4, R34.reuse, R34 ;  /* 0x0000002222047220 */ /* 0x040fe20000400000 */
[----:B---3--:R-:W-:Y:S01]  /*1650*/  FMUL R17, R17, R14 ;  /* 0x0000000e11117220 */ /* 0x008fe20000400000 */
[----:B------:R-:W-:Y:S01]  /*1660*/  FSETP.NEU.AND P5, PT, R5, RZ, PT ;  /* 0x000000ff0500720b */ /* 0x000fe20003fad000 */
[----:B------:R-:W-:Y:S01]  /*1670*/  FFMA R34, R34, R13, R3 ;  /* 0x0000000d22227223 */ /* 0x000fe20000000003 */
[C---:B------:R-:W-:Y:S01]  /*1680*/  FSETP.GEU.AND P6, PT, |R11|.reuse, 1.175494350822287508e-38, PT ;  /* 0x008000000b00780b */ /* 0x040fe20003fce200 */
[----:B------:R-:W-:Y:S01]  /*1690*/  FFMA R25, R16, R33, R25 ;  /* 0x0000002110197223 */ /* 0x000fe20000000019 */
[----:B------:R-:W-:Y:S01]  /*16a0*/  FMUL R12, R11, 0.25 ;  /* 0x3e8000000b0c7820 */ /* 0x000fe20000400000 */
[----:B------:R-:W-:Y:S01]  /*16b0*/  FSEL R17, R17, RZ, P5 ;  /* 0x000000ff11117208 */ /* 0x000fe20002800000 */
[--C-:B------:R-:W-:Y:S01]  /*16c0*/  FADD R35, R35, -R34.reuse ;  /* 0x8000002223237221 */ /* 0x100fe20000000000 */
[----:B------:R-:W-:Y:S01]  /*16d0*/  FSETP.GT.AND P0, PT, |R11|, 8.50705917302346158658e+37, PT ;  /* 0x7e8000000b00780b */ /* 0x000fe20003f04200 */
[----:B------:R-:W-:Y:S01]  /*16e0*/  FADD R26, R26, R25 ;  /* 0x000000191a1a7221 */ /* 0x000fe20000000000 */
[----:B------:R-:W-:Y:S01]  /*16f0*/  FMUL R4, R7, R4 ;  /* 0x0000000407047220 */ /* 0x000fe20000400000 */
[----:B------:R-:W1:Y:S01]  /*1700*/  SHFL.BFLY PT, R14, R11, 0x8, 0x1f ;  /* 0x0d001f000b0e7f89 */ /* 0x000e6200000e0000 */
[----:B------:R-:W-:Y:S01]  /*1710*/  FSEL R12, R12, R11, P0 ;  /* 0x0000000b0c0c7208 */ /* 0x000fe20000000000 */
[----:B------:R-:W-:Y:S01]  /*1720*/  FFMA R34, R35, R17, R34 ;  /* 0x0000001123227223 */ /* 0x000fe20000000022 */
[----:B------:R-:W-:Y:S01]  /*1730*/  FFMA R4, R13, R4, R26 ;  /* 0x000000040d047223 */ /* 0x000fe2000000001a */
[----:B------:R-:W-:Y:S01]  /*1740*/  FMUL R3, R35, R35 ;  /* 0x0000002323037220 */ /* 0x000fe20000400000 */
[----:B------:R-:W-:Y:S01]  /*1750*/  FSETP.NEU.AND P5, PT, R11, RZ, PT ;  /* 0x000000ff0b00720b */ /* 0x000fe20003fad000 */
[----:B------:R-:W-:Y:S01]  /*1760*/  @!P6 FMUL R12, R12, 16777216 ;  /* 0x4b8000000c0ce820 */ /* 0x000fe20000400000 */
[----:B------:R-:W-:Y:S01]  /*1770*/  FADD R4, R27, R4 ;  /* 0x000000041b047221 */ /* 0x000fe20000000000 */
[----:B------:R-:W-:Y:S01]  /*1780*/  FMUL R3, R10, R3 ;  /* 0x000000030a037220 */ /* 0x000fe20000400000 */
[----:B------:R-:W2:Y:S01]  /*1790*/  SHFL.BFLY PT, R7, R34, 0x10, 0x1f ;  /* 0x0e001f0022077f89 */ /* 0x000ea200000e0000 */
[----:B------:R-:W3:Y:S01]  /*17a0*/  MUFU.RCP R13, R12 ;  /* 0x0000000c000d7308 */ /* 0x000ee20000001000 */
[----:B------:R-:W-:Y:S01]  /*17b0*/  @P0 FMUL R2, R2, 0.25 ;  /* 0x3e80000002020820 */ /* 0x000fe20000400000 */
[----:B------:R-:W-:Y:S01]  /*17c0*/  FFMA R3, R17, R3, R4 ;  /* 0x0000000311037223 */ /* 0x000fe20000000004 */
[----:B------:R-:W-:Y:S01]  /*17d0*/  HFMA2.MMA R19, -RZ, RZ, 0.7080078125, -0.052093505859375 ;  /* 0x39aaaaabff137435 */ /* 0x000fe200000001ff */
[----:B------:R-:W-:Y:S01]  /*17e0*/  MOV R29, 0xfffffe00 ;  /* 0xfffffe00001d7802 */ /* 0x000fe20000000f00 */
[----:B------:R-:W-:-:S02]  /*17f0*/  @!P6 FMUL R2, R2, 16777216 ;  /* 0x4b8000000202e820 */ /* 0x000fc40000400000 */
[----:B------:R-:W4:Y:S01]  /*1800*/  SHFL.BFLY PT, R4, R3, 0x10, 0x1f ;  /* 0x0e001f0003047f89 */ /* 0x000f2200000e0000 */
[----:B-1----:R-:W-:Y:S01]  /*1810*/  FADD R15, R11, R14 ;  /* 0x0000000e0b0f7221 */ /* 0x002fe20000000000 */
[----:B---3--:R-:W-:-:S03]  /*1820*/  FMUL R13, R13, R2 ;  /* 0x000000020d0d7220 */ /* 0x008fc60000400000 */
[C---:B------:R-:W-:Y:S01]  /*1830*/  FMUL R2, R15.reuse, 0.25 ;  /* 0x3e8000000f027820 */ /* 0x040fe20000400000 */
[C---:B------:R-:W-:Y:S01]  /*1840*/  FSETP.GEU.AND P6, PT, |R15|.reuse, 1.175494350822287508e-38, PT ;  /* 0x008000000f00780b */ /* 0x040fe20003fce200 */
[----:B------:R-:W1:Y:S01]  /*1850*/  SHFL.BFLY PT, R16, R15, 0x4, 0x1f ;  /* 0x0c801f000f107f89 */ /* 0x000e6200000e0000 */
[----:B------:R-:W-:Y:S01]  /*1860*/  FSETP.GT.AND P0, PT, |R15|, 8.50705917302346158658e+37, PT ;  /* 0x7e8000000f00780b */ /* 0x000fe20003f04200 */
[----:B--2---:R-:W-:Y:S01]  /*1870*/  FADD R7, -R34, R7 ;  /* 0x0000000722077221 */ /* 0x004fe20000000100 */
[----:B------:R-:W-:Y:S02]  /*1880*/  FSEL R13, R13, RZ, P5 ;  /* 0x000000ff0d0d7208 */ /* 0x000fe40002800000 */
[----:B------:R-:W-:Y:S01]  /*1890*/  FSEL R12, R2, R15, P0 ;  /* 0x0000000f020c7208 */ /* 0x000fe20000000000 */
[----:B------:R-:W-:Y:S01]  /*18a0*/  FMUL R2, R7, R7 ;  /* 0x0000000707027220 */ /* 0x000fe20000400000 */
[----:B------:R-:W-:Y:S01]  /*18b0*/  FSETP.NEU.AND P5, PT, R15, RZ, PT ;  /* 0x000000ff0f00720b */ /* 0x000fe20003fad000 */
[----:B------:R-:W-:Y:S01]  /*18c0*/  FFMA R7, R7, R13, R34 ;  /* 0x0000000d07077223 */ /* 0x000fe20000000022 */
[----:B----4-:R-:W-:Y:S01]  /*18d0*/  FADD R4, R3, R4 ;  /* 0x0000000403047221 */ /* 0x010fe20000000000 */
[----:B------:R-:W-:-:S02]  /*18e0*/  FMUL R2, R5, R2 ;  /* 0x0000000205027220 */ /* 0x000fc40000400000 */
[----:B------:R-:W-:Y:S01]  /*18f0*/  @!P6 FMUL R12, R12, 16777216 ;  /* 0x4b8000000c0ce820 */ /* 0x000fe20000400000 */
[----:B------:R-:W2:Y:S01]  /*1900*/  SHFL.BFLY PT, R10, R7, 0x8, 0x1f ;  /* 0x0d001f00070a7f89 */ /* 0x000ea200000e0000 */
[----:B------:R-:W-:Y:S01]  /*1910*/  @P0 FMUL R14, R14, 0.25 ;  /* 0x3e8000000e0e0820 */ /* 0x000fe20000400000 */
[----:B------:R-:W-:Y:S01]  /*1920*/  FFMA R2, R13, R2, R4 ;  /* 0x000000020d027223 */ /* 0x000fe20000000004 */
[----:B------:R-:W3:Y:S02]  /*1930*/  MUFU.RCP R5, R12 ;  /* 0x0000000c00057308 */ /* 0x000ee40000001000 */
[----:B------:R-:W-:Y:S02]  /*1940*/  @!P6 FMUL R14, R14, 16777216 ;  /* 0x4b8000000e0ee820 */ /* 0x000fe40000400000 */
[----:B------:R-:W4:Y:S01]  /*1950*/  SHFL.BFLY PT, R3, R2, 0x8, 0x1f ;  /* 0x0d001f0002037f89 */ /* 0x000f2200000e0000 */
[----:B-1----:R-:W-:-:S04]  /*1960*/  FADD R13, R15, R16 ;  /* 0x000000100f0d7221 */ /* 0x002fc80000000000 */
[C---:B------:R-:W-:Y:S01]  /*1970*/  FMUL R4, R13.reuse, 0.25 ;  /* 0x3e8000000d047820 */ /* 0x040fe20000400000 */
[C---:B------:R-:W-:Y:S02]  /*1980*/  FSETP.GEU.AND P6, PT, |R13|.reuse, 1.175494350822287508e-38, PT ;  /* 0x008000000d00780b */ /* 0x040fe40003fce200 */
[----:B------:R-:W-:Y:S01]  /*1990*/  FSETP.GT.AND P0, PT, |R13|, 8.50705917302346158658e+37, PT ;  /* 0x7e8000000d00780b */ /* 0x000fe20003f04200 */
[----:B---3--:R-:W-:Y:S02]  /*19a0*/  FMUL R5, R5, R14 ;  /* 0x0000000e05057220 */ /* 0x008fe40000400000 */
[----:B------:R-:W1:Y:S01]  /*19b0*/  SHFL.BFLY PT, R14, R13, 0x2, 0x1f ;  /* 0x0c401f000d0e7f89 */ /* 0x000e6200000e0000 */
[----:B------:R-:W-:Y:S02]  /*19c0*/  FSEL R12, R4, R13, P0 ;  /* 0x0000000d040c7208 */ /* 0x000fe40000000000 */
[----:B------:R-:W-:Y:S01]  /*19d0*/  FSEL R5, R5, RZ, P5 ;  /* 0x000000ff05057208 */ /* 0x000fe20002800000 */
[----:B--2---:R-:W-:Y:S01]  /*19e0*/  FADD R10, -R7, R10 ;  /* 0x0000000a070a7221 */ /* 0x004fe20000000100 */
[----:B------:R-:W-:-:S03]  /*19f0*/  FSETP.NEU.AND P5, PT, R13, RZ, PT ;  /* 0x000000ff0d00720b */ /* 0x000fc60003fad000 */
[C---:B------:R-:W-:Y:S01]  /*1a00*/  FMUL R4, R10.reuse, R10 ;  /* 0x0000000a0a047220 */ /* 0x040fe20000400000 */
[----:B------:R-:W-:Y:S01]  /*1a10*/  FFMA R7, R10, R5, R7 ;  /* 0x000000050a077223 */ /* 0x000fe20000000007 */
[----:B------:R-:W-:Y:S01]  /*1a20*/  @!P6 FMUL R12, R12, 16777216 ;  /* 0x4b8000000c0ce820 */ /* 0x000fe20000400000 */
[----:B----4-:R-:W-:Y:S01]  /*1a30*/  FADD R2, R2, R3 ;  /* 0x0000000302027221 */ /* 0x010fe20000000000 */
[----:B------:R-:W-:Y:S01]  /*1a40*/  FMUL R4, R11, R4 ;  /* 0x000000040b047220 */ /* 0x000fe20000400000 */
[----:B------:R-:W-:Y:S01]  /*1a50*/  @P0 FMUL R16, R16, 0.25 ;  /* 0x3e80000010100820 */ /* 0x000fe20000400000 */
[----:B------:R-:W2:Y:S02]  /*1a60*/  SHFL.BFLY PT, R10, R7, 0x4, 0x1f ;  /* 0x0c801f00070a7f89 */ /* 0x000ea400000e0000 */
[----:B------:R-:W-:Y:S01]  /*1a70*/  FFMA R2, R5, R4, R2 ;  /* 0x0000000405027223 */ /* 0x000fe20000000002 */
[----:B------:R-:W-:Y:S01]  /*1a80*/  @!P6 FMUL R16, R16, 16777216 ;  /* 0x4b8000001010e820 */ /* 0x000fe20000400000 */
[----:B------:R-:W3:Y:S03]  /*1a90*/  MUFU.RCP R5, R12 ;  /* 0x0000000c00057308 */ /* 0x000ee60000001000 */
        /* <DEDUP_REMOVED lines=11> */
[----:B------:R-:W-:Y:S01]  /*1b50*/  @!P6 FMUL R12, R12, 16777216 ;  /* 0x4b8000000c0ce820 */ /* 0x000fe20000400000 */
[C---:B------:R-:W-:Y:S01]  /*1b60*/  FMUL R4, R10.reuse, R10 ;  /* 0x0000000a0a047220 */ /* 0x040fe20000400000 */
[----:B------:R-:W-:Y:S01]  /*1b70*/  FFMA R7, R10, R5, R7 ;  /* 0x000000050a077223 */ /* 0x000fe20000000007 */
[----:B----4-:R-:W-:Y:S01]  /*1b80*/  FADD R2, R2, R3 ;  /* 0x0000000302027221 */ /* 0x010fe20000000000 */
[----:B------:R-:W-:Y:S01]  /*1b90*/  @P0 FMUL R14, R14, 0.25 ;  /* 0x3e8000000e0e0820 */ /* 0x000fe20000400000 */
[----:B------:R-:W-:Y:S01]  /*1ba0*/  FMUL R4, R15, R4 ;  /* 0x000000040f047220 */ /* 0x000fe20000400000 */
[----:B------:R-:W2:Y:S01]  /*1bb0*/  MUFU.RCP R3, R12 ;  /* 0x0000000c00037308 */ /* 0x000ea20000001000 */
[----:B------:R-:W3:Y:S01]  /*1bc0*/  SHFL.BFLY PT, R10, R7, 0x2, 0x1f ;  /* 0x0c401f00070a7f89 */ /* 0x000ee200000e0000 */
[----:B------:R-:W-:Y:S01]  /*1bd0*/  @!P6 FMUL R14, R14, 16777216 ;  /* 0x4b8000000e0ee820 */ /* 0x000fe20000400000 */
[----:B------:R-:W-:-:S05]  /*1be0*/  FFMA R2, R5, R4, R2 ;  /* 0x0000000405027223 */ /* 0x000fca0000000002 */
[----:B------:R-:W4:Y:S01]  /*1bf0*/  SHFL.BFLY PT, R5, R2, 0x2, 0x1f ;  /* 0x0c401f0002057f89 */ /* 0x000f2200000e0000 */
[----:B-1----:R-:W-:Y:S01]  /*1c00*/  FADD R17, R11, R16 ;  /* 0x000000100b117221 */ /* 0x002fe20000000000 */
[----:B--2---:R-:W-:-:S03]  /*1c10*/  FMUL R14, R3, R14 ;  /* 0x0000000e030e7220 */ /* 0x004fc60000400000 */
[C---:B------:R-:W-:Y:S01]  /*1c20*/  FMUL R4, R17.reuse, 0.25 ;  /* 0x3e80000011047820 */ /* 0x040fe20000400000 */
[C---:B------:R-:W-:Y:S01]  /*1c30*/  FSETP.GT.AND P0, PT, |R17|.reuse, 8.50705917302346158658e+37, PT ;  /* 0x7e8000001100780b */ /* 0x040fe20003f04200 */
[----:B------:R-:W1:Y:S01]  /*1c40*/  S2R R3, SR_TID.X ;  /* 0x0000000000037919 */ /* 0x000e620000002100 */
[----:B------:R-:W-:Y:S02]  /*1c50*/  FSETP.GEU.AND P6, PT, |R17|, 1.175494350822287508e-38, PT ;  /* 0x008000001100780b */ /* 0x000fe40003fce200 */
[----:B------:R-:W-:Y:S02]  /*1c60*/  FSEL R14, R14, RZ, P5 ;  /* 0x000000ff0e0e7208 */ /* 0x000fe40002800000 */
[----:B------:R-:W-:Y:S01]  /*1c70*/  FSEL R12, R4, R17, P0 ;  /* 0x00000011040c7208 */ /* 0x000fe20000000000 */
[----:B---3--:R-:W-:-:S04]  /*1c80*/  FADD R10, -R7, R10 ;  /* 0x0000000a070a7221 */ /* 0x008fc80000000100 */
[C---:B------:R-:W-:Y:S01]  /*1c90*/  FMUL R4, R10.reuse, R10 ;  /* 0x0000000a0a047220 */ /* 0x040fe20000400000 */
[----:B------:R-:W-:Y:S01]  /*1ca0*/  FFMA R7, R10, R14, R7 ;  /* 0x0000000e0a077223 */ /* 0x000fe20000000007 */
[----:B------:R-:W-:Y:S01]  /*1cb0*/  @P0 FMUL R16, R16, 0.25 ;  /* 0x3e80000010100820 */ /* 0x000fe20000400000 */
[----:B----4-:R-:W-:Y:S01]  /*1cc0*/  FADD R5, R2, R5 ;  /* 0x0000000502057221 */ /* 0x010fe20000000000 */
[----:B------:R-:W-:Y:S01]  /*1cd0*/  FMUL R4, R13, R4 ;  /* 0x000000040d047220 */ /* 0x000fe20000400000 */
[----:B------:R-:W-:Y:S01]  /*1ce0*/  @!P6 FMUL R12, R12, 16777216 ;  /* 0x4b8000000c0ce820 */ /* 0x000fe20000400000 */
[----:B------:R-:W2:Y:S01]  /*1cf0*/  SHFL.BFLY PT, R2, R7, 0x1, 0x1f ;  /* 0x0c201f0007027f89 */ /* 0x000ea200000e0000 */
[----:B------:R-:W-:Y:S01]  /*1d00*/  @!P6 FMUL R16, R16, 16777216 ;  /* 0x4b8000001010e820 */ /* 0x000fe20000400000 */
[----:B------:R-:W-:Y:S01]  /*1d10*/  FFMA R4, R14, R4, R5 ;  /* 0x000000040e047223 */ /* 0x000fe20000000005 */
[----:B------:R-:W3:Y:S01]  /*1d20*/  MUFU.RCP R13, R12 ;  /* 0x0000000c000d7308 */ /* 0x000ee20000001000 */
[----:B------:R-:W-:-:S03]  /*1d30*/  FSETP.NEU.AND P0, PT, R17, RZ, PT ;  /* 0x000000ff1100720b */ /* 0x000fc60003f0d000 */
[----:B------:R-:W4:Y:S01]  /*1d40*/  SHFL.BFLY PT, R5, R4, 0x1, 0x1f ;  /* 0x0c201f0004057f89 */ /* 0x000f2200000e0000 */
[--C-:B-1----:R-:W-:Y:S02]  /*1d50*/  SHF.R.U32.HI R15, RZ, 0x6, R3.reuse ;  /* 0x00000006ff0f7819 */ /* 0x102fe40000011603 */
[----:B------:R-:W-:Y:S01]  /*1d60*/  LOP3.LUT P5, RZ, R3, 0x1f, RZ, 0xc0, !PT ;  /* 0x0000001f03ff7812 */ /* 0x000fe200078ac0ff */
[----:B---3--:R-:W-:Y:S01]  /*1d70*/  FMUL R13, R13, R16 ;  /* 0x000000100d0d7220 */ /* 0x008fe20000400000 */
[----:B------:R-:W-:Y:S02]  /*1d80*/  SGXT.U32 R15, R15, 0x3 ;  /* 0x000000030f0f781a */ /* 0x000fe40000000000 */
[----:B------:R-:W-:Y:S02]  /*1d90*/  SHF.R.U32.HI R12, RZ, 0x3, R3 ;  /* 0x00000003ff0c7819 */ /* 0x000fe40000011603 */
[----:B------:R-:W-:Y:S01]  /*1da0*/  FSEL R13, R13, RZ, P0 ;  /* 0x000000ff0d0d7208 */ /* 0x000fe20000000000 */
[----:B--2---:R-:W-:Y:S01]  /*1db0*/  FADD R2, -R7, R2 ;  /* 0x0000000207027221 */ /* 0x004fe20000000100 */
[----:B------:R-:W-:-:S02]  /*1dc0*/  SHF.L.U32 R15, R15, 0x3, RZ ;  /* 0x000000030f0f7819 */ /* 0x000fc400000006ff */
[----:B------:R-:W-:Y:S01]  /*1dd0*/  ISETP.GE.AND P6, PT, R3, 0x10, PT ;  /* 0x000000100300780c */ /* 0x000fe20003fc6270 */
[C---:B------:R-:W-:Y:S01]  /*1de0*/  FMUL R10, R2.reuse, R2 ;  /* 0x00000002020a7220 */ /* 0x040fe20000400000 */
[----:B------:R-:W-:Y:S01]  /*1df0*/  FFMA R7, R2, R13, R7 ;  /* 0x0000000d02077223 */ /* 0x000fe20000000007 */
[----:B------:R-:W-:Y:S01]  /*1e00*/  LOP3.LUT R12, R15, 0x4, R12, 0xf8, !PT ;  /* 0x000000040f0c7812 */ /* 0x000fe200078ef80c */
[----:B----4-:R-:W-:Y:S01]  /*1e10*/  FADD R4, R4, R5 ;  /* 0x0000000504047221 */ /* 0x010fe20000000000 */
[----:B------:R-:W-:-:S03]  /*1e20*/  FMUL R10, R11, R10 ;  /* 0x0000000a0b0a7220 */ /* 0x000fc60000400000 */
[----:B------:R-:W-:Y:S01]  /*1e30*/  @!P5 STS [R12+UR4+0x80], R17 ;  /* 0x000080110c00d988 */ /* 0x000fe20008000804 */
[----:B------:R-:W-:Y:S01]  /*1e40*/  FFMA R13, R13, R10, R4 ;  /* 0x0000000a0d0d7223 */ /* 0x000fe20000000004 */
[C---:B------:R-:W-:Y:S02]  /*1e50*/  LEA R10, R3.reuse, UR4, 0x2 ;  /* 0x00000004030a7c11 */ /* 0x040fe4000f8e10ff */
[----:B------:R-:W-:Y:S04]  /*1e60*/  @!P5 STS [R12+UR4], R7 ;  /* 0x000000070c00d988 */ /* 0x000fe80008000804 */
[----:B------:R1:W-:Y:S01]  /*1e70*/  @!P5 STS [R12+UR4+0x40], R13 ;  /* 0x0000400d0c00d988 */ /* 0x0003e20008000804 */
[----:B------:R-:W-:Y:S01]  /*1e80*/  BAR.SYNC.DEFER_BLOCKING 0x0 ;  /* 0x0000000000007b1d */ /* 0x000fe20000010000 */
[----:B-1----:R-:W-:-:S05]  /*1e90*/  LOP3.LUT R12, R3, 0x1, RZ, 0xc0, !PT ;  /* 0x00000001030c7812 */ /* 0x002fca00078ec0ff */
[----:B------:R-:W1:Y:S04]  /*1ea0*/  @!P6 LDS R9, [R10+0x80] ;  /* 0x000080000a09e984 */ /* 0x000e680000000800 */
[----:B------:R-:W2:Y:S04]  /*1eb0*/  @!P6 LDS R8, [R10] ;  /* 0x000000000a08e984 */ /* 0x000ea80000000800 */
[----:B------:R-:W3:Y:S04]  /*1ec0*/  @!P6 LDS R6, [R10+0x40] ;  /* 0x000040000a06e984 */ /* 0x000ee80000000800 */
[----:B-1----:R-:W1:Y:S04]  /*1ed0*/  SHFL.BFLY PT, R2, R9, 0x1, 0x1f ;  /* 0x0c201f0009027f89 */ /* 0x002e6800000e0000 */
[----:B--2---:R-:W2:Y:S04]  /*1ee0*/  SHFL.BFLY PT, R5, R8, 0x1, 0x1f ;  /* 0x0c201f0008057f89 */ /* 0x004ea800000e0000 */
[----:B---3--:R-:W3:Y:S01]  /*1ef0*/  SHFL.BFLY PT, R7, R6, 0x1, 0x1f ;  /* 0x0c201f0006077f89 */ /* 0x008ee200000e0000 */
[----:B-1----:R-:W-:-:S04]  /*1f00*/  FADD R11, R9, R2 ;  /* 0x00000002090b7221 */ /* 0x002fc80000000000 */
[C---:B------:R-:W-:Y:S01]  /*1f10*/  FMUL R4, R11.reuse, 0.25 ;  /* 0x3e8000000b047820 */ /* 0x040fe20000400000 */
[C---:B------:R-:W-:Y:S01]  /*1f20*/  FSETP.GEU.AND P5, PT, |R11|.reuse, 1.175494350822287508e-38, PT ;  /* 0x008000000b00780b */ /* 0x040fe20003fae200 */
[----:B--2---:R-:W-:Y:S01]  /*1f30*/  FADD R5, -R8, R5 ;  /* 0x0000000508057221 */ /* 0x004fe20000000100 */
[----:B------:R-:W-:Y:S01]  /*1f40*/  FSETP.GT.AND P0, PT, |R11|, 8.50705917302346158658e+37, PT ;  /* 0x7e8000000b00780b */ /* 0x000fe20003f04200 */
[----:B---3--:R-:W-:-:S03]  /*1f50*/  FADD R6, R6, R7 ;  /* 0x0000000706067221 */ /* 0x008fc60000000000 */
[----:B------:R-:W-:-:S07]  /*1f60*/  FSEL R4, R4, R11, P0 ;  /* 0x0000000b04047208 */ /* 0x000fce0000000000 */
[----:B------:R-:W-:Y:S02]  /*1f70*/  @!P5 FMUL R4, R4, 16777216 ;  /* 0x4b8000000404d820 */ /* 0x000fe40000400000 */
[----:B------:R-:W-:Y:S01]  /*1f80*/  @P0 FMUL R2, R2, 0.25 ;  /* 0x3e80000002020820 */ /* 0x000fe20000400000 */
[----:B------:R-:W-:Y:S01]  /*1f90*/  ISETP.NE.U32.AND P0, PT, R12, 0x1, PT ;  /* 0x000000010c00780c */ /* 0x000fe20003f05070 */
[----:B------:R-:W1:Y:S02]  /*1fa0*/  MUFU.RCP R13, R4 ;  /* 0x00000004000d7308 */ /* 0x000e640000001000 */
[----:B------:R-:W-:Y:S01]  /*1fb0*/  @!P5 FMUL R2, R2, 16777216 ;  /* 0x4b8000000202d820 */ /* 0x000fe20000400000 */
[----:B------:R-:W-:Y:S02]  /*1fc0*/  FSETP.NEU.AND P5, PT, R11, RZ, PT ;  /* 0x000000ff0b00720b */ /* 0x000fe40003fad000 */
[----:B------:R-:W-:Y:S01]  /*1fd0*/  ISETP.LT.AND P0, PT, R3, 0x10, P0 ;  /* 0x000000100300780c */ /* 0x000fe20000701270 */
[----:B-1----:R-:W-:Y:S01]  /*1fe0*/  FMUL R13, R13, R2 ;  /* 0x000000020d0d7220 */ /* 0x002fe20000400000 */
[----:B------:R-:W-:-:S11]  /*1ff0*/  FMUL R2, R5, R5 ;  /* 0x0000000505027220 */ /* 0x000fd60000400000 */
[----:B------:R1:W-:Y:S01]  /*2000*/  @P0 STS [R10+0x80], R11 ;  /* 0x0000800b0a000388 */ /* 0x0003e20000000800 */
[----:B------:R-:W-:Y:S01]  /*2010*/  FSEL R13, R13, RZ, P5 ;  /* 0x000000ff0d0d7208 */ /* 0x000fe20002800000 */
[----:B------:R-:W-:Y:S01]  /*2020*/  FMUL R2, R9, R2 ;  /* 0x0000000209027220 */ /* 0x000fe20000400000 */
[----:B------:R-:W-:-:S03]  /*2030*/  LOP3.LUT R9, R3, 0x1ff, RZ, 0xc0, !PT ;  /* 0x000001ff03097812 */ /* 0x000fc600078ec0ff */
[----:B------:R-:W-:Y:S01]  /*2040*/  FFMA R17, R5, R13, R8 ;  /* 0x0000000d05117223 */ /* 0x000fe20000000008 */
[----:B------:R-:W-:Y:S01]  /*2050*/  FFMA R13, R13, R2, R6 ;  /* 0x000000020d0d7223 */ /* 0x000fe20000000006 */
[----:B------:R-:W2:Y:S01]  /*2060*/  LDC.64 R4, c[0x0][0x228] ;  /* 0x00008a00ff047b82 */ /* 0x000ea20000000a00 */
[----:B-1----:R-:W-:Y:S01]  /*2070*/  IMAD.SHL.U32 R11, R3, 0x8, RZ ;  /* 0x00000008030b7824 */ /* 0x002fe200078e00ff */
[----:B------:R-:W-:Y:S01]  /*2080*/  LEA R28, R9, UR4, 0x2 ;  /* 0x00000004091c7c11 */ /* 0x000fe2000f8e10ff */
[----:B------:R-:W-:Y:S03]  /*2090*/  @P0 STS [R10], R17 ;  /* 0x000000110a000388 */ /* 0x000fe60000000800 */
[----:B------:R-:W-:Y:S01]  /*20a0*/  LOP3.LUT R11, R11, 0x1f8, RZ, 0xc0, !PT ;  /* 0x000001f80b0b7812 */ /* 0x000fe200078ec0ff */
[----:B------:R-:W-:Y:S01]  /*20b0*/  @P0 STS [R10+0x40], R13 ;  /* 0x0000400d0a000388 */ /* 0x000fe20000000800 */
[----:B------:R-:W1:Y:S02]  /*20c0*/  LDC.64 R6, c[0x0][0x220] ;  /* 0x00008800ff067b82 */ /* 0x000e640000000a00 */
[----:B------:R-:W-:-:S06]  /*20d0*/  LEA R30, R11, UR4, 0x2 ;  /* 0x000000040b1e7c11 */ /* 0x000fcc000f8e10ff */
[----:B------:R-:W-:Y:S01]  /*20e0*/  BAR.SYNC.DEFER_BLOCKING 0x0 ;  /* 0x0000000000007b1d */ /* 0x000fe20000010000 */
[----:B--2---:R-:W-:-:S03]  /*20f0*/  IMAD.WIDE.U32 R4, R9, 0x2, R4 ;  /* 0x0000000209047825 */ /* 0x004fc600078e0004 */
[----:B------:R-:W-:Y:S02]  /*2100*/  MOV R26, R4 ;  /* 0x00000004001a7202 */ /* 0x000fe40000000f00 */
[----:B------:R-:W-:Y:S01]  /*2110*/  MOV R27, R5 ;  /* 0x00000005001b7202 */ /* 0x000fe20000000f00 */
[----:B-1----:R-:W-:Y:S01]  /*2120*/  IMAD.WIDE.U32 R6, R9, 0x2, R6 ;  /* 0x0000000209067825 */ /* 0x002fe200078e0006 */
[----:B------:R-:W1:Y:S02]  /*2130*/  LDS R8, [R15+UR4+0x40] ;  /* 0x000040040f087984 */ /* 0x000e640008000800 */
[----:B------:R-:W-:Y:S02]  /*2140*/  MOV R24, R6 ;  /* 0x0000000600187202 */ /* 0x000fe40000000f00 */
[----:B------:R2:W3:Y:S01]  /*2150*/  LDS R2, [R15+UR4] ;  /* 0x000000040f027984 */ /* 0x0004e20008000800 */
[----:B------:R-:W-:Y:S01]  /*2160*/  MOV R25, R7 ;  /* 0x0000000700197202 */ /* 0x000fe20000000f00 */
[----:B-1----:R-:W-:-:S04]  /*2170*/  FFMA R8, R8, R19, 9.9999999747524270788e-07 ;  /* 0x358637bd08087423 */ /* 0x002fc80000000013 */
[----:B---3--:R2:W1:Y:S03]  /*2180*/  MUFU.RSQ R3, R8 ;  /* 0x0000000800037308 */ /* 0x0084660000001400 */
.L_x_2:
[----:B-1----:R-:W3:Y:S01]  /*2190*/  LDG.E.EL.U16 R6, desc[UR6][R24.64+0x1800] ;  /* 0x0018000618067981 */ /* 0x002ee2000c2e1500 */
[----:B------:R-:W1:Y:S01]  /*21a0*/  LDC.64 R4, c[0x0][0x218] ;  /* 0x00008600ff047b82 */ /* 0x000e620000000a00 */
[----:B------:R-:W-:Y:S02]  /*21b0*/  VIADD R29, R29, 0x200 ;  /* 0x000002001d1d7836 */ /* 0x000fe40000000000 */
[----:B------:R-:W4:Y:S04]  /*21c0*/  LDG.E.EL.U16 R7, desc[UR6][R26.64+0x1800] ;  /* 0x001800061a077981 */ /* 0x000f28000c2e1500 */
[----:B--2---:R-:W2:Y:S04]  /*21d0*/  LDG.E.EL.U16 R8, desc[UR6][R24.64] ;  /* 0x0000000618087981 */ /* 0x004ea8000c2e1500 */
[----:B------:R5:W2:Y:S01]  /*21e0*/  LDG.E.EL.U16 R9, desc[UR6][R26.64] ;  /* 0x000000061a097981 */ /* 0x000aa2000c2e1500 */
[----:B------:R-:W-:-:S02]  /*21f0*/  IADD3 R31, R0, R29, RZ ;  /* 0x0000001d001f7210 */ /* 0x000fc40007ffe0ff */
[----:B------:R-:W-:Y:S02]  /*2200*/  CS2R R16, SRZ ;  /* 0x0000000000107805 */ /* 0x000fe4000001ff00 */
[----:B------:R-:W-:Y:S02]  /*2210*/  CS2R R18, SRZ ;  /* 0x0000000000127805 */ /* 0x000fe4000001ff00 */
[----:B------:R-:W-:Y:S02]  /*2220*/  CS2R R20, SRZ ;  /* 0x0000000000147805 */ /* 0x000fe4000001ff00 */
[----:B------:R-:W-:Y:S01]  /*2230*/  CS2R R22, SRZ ;  /* 0x0000000000167805 */ /* 0x000fe2000001ff00 */
[----:B-1----:R-:W-:-:S05]  /*2240*/  IMAD.WIDE R4, R31, 0x2, R4 ;  /* 0x000000021f047825 */ /* 0x002fca00078e0204 */
[----:B------:R-:W2:Y:S04]  /*2250*/  @P3 LDG.E.EF.128 R16, desc[UR6][R4.64] ;  /* 0x0000000604103981 */ /* 0x000ea8000c0e1d00 */
[----:B------:R1:W2:Y:S01]  /*2260*/  @P4 LDG.E.EF.128 R20, desc[UR6][R4.64] ;  /* 0x0000000604144981 */ /* 0x0002a2000c0e1d00 */
[----:B------:R-:W-:Y:S02]  /*2270*/  ISETP.GE.U32.AND P0, PT, R29, 0xa00, PT ;  /* 0x00000a001d00780c */ /* 0x000fe40003f06070 */
[----:B-----5:R-:W-:Y:S02]  /*2280*/  IADD3 R26, P5, R26, 0x400, RZ ;  /* 0x000004001a1a7810 */ /* 0x020fe40007fbe0ff */
[----:B------:R-:W-:Y:S02]  /*2290*/  IADD3 R24, P6, R24, 0x400, RZ ;  /* 0x0000040018187810 */ /* 0x000fe40007fde0ff */
[----:B------:R-:W-:-:S02]  /*22a0*/  IADD3.X R27, RZ, R27, RZ, P5, !PT ;  /* 0x0000001bff1b7210 */ /* 0x000fc40002ffe4ff */
[----:B------:R-:W-:Y:S01]  /*22b0*/  IADD3.X R25, RZ, R25, RZ, P6, !PT ;  /* 0x00000019ff197210 */ /* 0x000fe200037fe4ff */
[----:B------:R-:W-:Y:S01]  /*22c0*/  BAR.SYNC.DEFER_BLOCKING 0x0 ;  /* 0x0000000000007b1d */ /* 0x000fe20000010000 */
[----:B---3--:R-:W-:Y:S02]  /*22d0*/  SHF.L.U32 R6, R6, 0x10, RZ ;  /* 0x0000001006067819 */ /* 0x008fe400000006ff */
[----:B----4-:R-:W-:-:S05]  /*22e0*/  SHF.L.U32 R7, R7, 0x10, RZ ;  /* 0x0000001007077819 */ /* 0x010fca00000006ff */
[----:B------:R-:W-:-:S04]  /*22f0*/  FADD R6, R6, R7 ;  /* 0x0000000706067221 */ /* 0x000fc80000000000 */
[----:B------:R-:W-:-:S05]  /*2300*/  FADD R33, R6, 1 ;  /* 0x3f80000006217421 */ /* 0x000fca0000000000 */
[----:B------:R-:W-:Y:S01]  /*2310*/  STS [R28], R33 ;  /* 0x000000211c007388 */ /* 0x000fe20000000800 */
[----:B------:R-:W-:Y:S01]  /*2320*/  BAR.SYNC.DEFER_BLOCKING 0x0 ;  /* 0x0000000000007b1d */ /* 0x000fe20000010000 */
[----:B--2---:R-:W-:Y:S02]  /*2330*/  SHF.L.U32 R8, R8, 0x10, RZ ;  /* 0x0000001008087819 */ /* 0x004fe400000006ff */
[----:B------:R-:W-:-:S05]  /*2340*/  SHF.L.U32 R9, R9, 0x10, RZ ;  /* 0x0000001009097819 */ /* 0x000fca00000006ff */
[----:B------:R-:W-:Y:S01]  /*2350*/  FADD R39, R8, R9 ;  /* 0x0000000908277221 */ /* 0x000fe20000000000 */
[----:B-1----:R-:W-:Y:S04]  /*2360*/  LDS.128 R4, [R30] ;  /* 0x000000001e047984 */ /* 0x002fe80000000c00 */
[----:B------:R-:W-:Y:S01]  /*2370*/  LDS.128 R8, [R30+0x10] ;  /* 0x000010001e087984 */ /* 0x000fe20000000c00 */
[----:B------:R-:W-:Y:S06]  /*2380*/  BAR.SYNC.DEFER_BLOCKING 0x0 ;  /* 0x0000000000007b1d */ /* 0x000fec0000010000 */
[----:B------:R1:W-:Y:S02]  /*2390*/  STS [R28], R39 ;  /* 0x000000271c007388 */ /* 0x0003e40000000800 */
[----:B------:R-:W-:Y:S01]  /*23a0*/  BAR.SYNC.DEFER_BLOCKING 0x0 ;  /* 0x0000000000007b1d */ /* 0x000fe20000010000 */
[----:B------:R-:W-:-:S02]  /*23b0*/  SEL R16, R16, RZ, P3 ;  /* 0x000000ff10107207 */ /* 0x000fc40001800000 */
[----:B------:R-:W-:Y:S02]  /*23c0*/  SEL R17, R17, RZ, P3 ;  /* 0x000000ff11117207 */ /* 0x000fe40001800000 */
[----:B------:R-:W-:Y:S01]  /*23d0*/  SEL R18, R18, RZ, P3 ;  /* 0x000000ff12127207 */ /* 0x000fe20001800000 */
[----:B------:R-:W-:Y:S01]  /*23e0*/  IMAD.U32 R35, R16, 0x10000, RZ ;  /* 0x0001000010237824 */ /* 0x000fe200078e00ff */
[----:B------:R-:W-:Y:S02]  /*23f0*/  SEL R36, R20, RZ, P4 ;  /* 0x000000ff14247207 */ /* 0x000fe40002000000 */
[----:B------:R-:W-:Y:S02]  /*2400*/  SEL R37, R21, RZ, P4 ;  /* 0x000000ff15257207 */ /* 0x000fe40002000000 */
[----:B------:R-:W-:Y:S02]  /*2410*/  SEL R38, R22, RZ, P4 ;  /* 0x000000ff16267207 */ /* 0x000fe40002000000 */
[----:B------:R-:W-:-:S02]  /*2420*/  SEL R32, R19, RZ, P3 ;  /* 0x000000ff13207207 */ /* 0x000fc40001800000 */
[----:B------:R-:W-:Y:S01]  /*2430*/  PRMT R20, R16, 0x7632, R20 ;  /* 0x0000763210147816 */ /* 0x000fe20000000014 */
[----:B------:R-:W2:Y:S01]  /*2440*/  LDS.128 R12, [R30] ;  /* 0x000000001e0c7984 */ /* 0x000ea20000000c00 */
[C---:B------:R-:W-:Y:S02]  /*2450*/  PRMT R21, R17.reuse, 0x7632, R21 ;  /* 0x0000763211157816 */ /* 0x040fe40000000015 */
[----:B-1----:R-:W-:Y:S02]  /*2460*/  SHF.L.U32 R39, R17, 0x10, RZ ;  /* 0x0000001011277819 */ /* 0x002fe400000006ff */
[C---:B------:R-:W-:Y:S02]  /*2470*/  PRMT R22, R18.reuse, 0x7632, R22 ;  /* 0x0000763212167816 */ /* 0x040fe40000000016 */
[----:B------:R-:W-:Y:S02]  /*2480*/  SHF.L.U32 R33, R18, 0x10, RZ ;  /* 0x0000001012217819 */ /* 0x000fe400000006ff */
[----:B------:R-:W1:Y:S01]  /*2490*/  LDS.128 R16, [R30+0x10] ;  /* 0x000010001e107984 */ /* 0x000e620000000c00 */
[----:B------:R-:W-:-:S02]  /*24a0*/  SEL R40, R23, RZ, P4 ;  /* 0x000000ff17287207 */ /* 0x000fc40002000000 */
[----:B------:R-:W-:Y:S02]  /*24b0*/  @P1 SHF.L.U32 R35, R36, 0x10, RZ ;  /* 0x0000001024231819 */ /* 0x000fe400000006ff */
[C---:B------:R-:W-:Y:S02]  /*24c0*/  PRMT R34, R32.reuse, 0x7632, R34 ;  /* 0x0000763220227816 */ /* 0x040fe40000000022 */
[----:B------:R-:W-:Y:S02]  /*24d0*/  SHF.L.U32 R23, R32, 0x10, RZ ;  /* 0x0000001020177819 */ /* 0x000fe400000006ff */
[----:B------:R-:W-:Y:S02]  /*24e0*/  PRMT R36, R36, 0x7632, R36 ;  /* 0x0000763224247816 */ /* 0x000fe40000000024 */
[C---:B------:R-:W-:Y:S02]  /*24f0*/  @P1 SHF.L.U32 R39, R37.reuse, 0x10, RZ ;  /* 0x0000001025271819 */ /* 0x040fe400000006ff */
[----:B------:R-:W-:-:S02]  /*2500*/  PRMT R32, R37, 0x7632, R32 ;  /* 0x0000763225207816 */ /* 0x000fc40000000020 */
[----:B------:R-:W-:Y:S02]  /*2510*/  SHF.L.U32 R37, R20, 0x10, RZ ;  /* 0x0000001014257819 */ /* 0x000fe400000006ff */
[----:B------:R-:W-:Y:S01]  /*2520*/  SHF.L.U32 R41, R21, 0x10, RZ ;  /* 0x0000001015297819 */ /* 0x000fe200000006ff */
[----:B------:R-:W-:Y:S01]  /*2530*/  @P1 IMAD.U32 R33, R38, 0x10000, RZ ;  /* 0x0001000026211824 */ /* 0x000fe200078e00ff */
[----:B------:R-:W3:Y:S01]  /*2540*/  LDC.64 R20, c[0x0][0x210] ;  /* 0x00008400ff147b82 */ /* 0x000ee20000000a00 */
[----:B------:R-:W-:Y:S01]  /*2550*/  @P1 SHF.L.U32 R23, R40, 0x10, RZ ;  /* 0x0000001028171819 */ /* 0x000fe200000006ff */
[----:B------:R-:W-:Y:S01]  /*2560*/  @P1 IMAD.U32 R37, R36, 0x10000, RZ ;  /* 0x0001000024251824 */ /* 0x000fe200078e00ff */
[----:B------:R-:W-:Y:S01]  /*2570*/  SHF.L.U32 R43, R22, 0x10, RZ ;  /* 0x00000010162b7819 */ /* 0x000fe200000006ff */
[----:B------:R-:W-:Y:S01]  /*2580*/  FADD R22, -R2, R35 ;  /* 0x0000002302167221 */ /* 0x000fe20000000100 */
[----:B------:R-:W-:Y:S01]  /*2590*/  SHF.L.U32 R45, R34, 0x10, RZ ;  /* 0x00000010222d7819 */ /* 0x000fe200000006ff */
[----:B------:R-:W-:Y:S01]  /*25a0*/  FADD R34, -R2, R39 ;  /* 0x0000002702227221 */ /* 0x000fe20000000100 */
[----:B------:R-:W-:-:S02]  /*25b0*/  @P1 SHF.L.U32 R41, R32, 0x10, RZ ;  /* 0x0000001020291819 */ /* 0x000fc400000006ff */
[----:B------:R-:W-:Y:S02]  /*25c0*/  PRMT R38, R38, 0x7632, R38 ;  /* 0x0000763226267816 */ /* 0x000fe40000000026 */
[----:B------:R-:W-:Y:S01]  /*25d0*/  PRMT R40, R40, 0x7632, R40 ;  /* 0x0000763228287816 */ /* 0x000fe20000000028 */
[----:B------:R-:W-:Y:S01]  /*25e0*/  FADD R32, -R2, R37 ;  /* 0x0000002502207221 */ /* 0x000fe20000000100 */
[----:B------:R-:W-:Y:S01]  /*25f0*/  @P1 SHF.L.U32 R43, R38, 0x10, RZ ;  /* 0x00000010262b1819 */ /* 0x000fe200000006ff */
[----:B------:R-:W-:Y:S01]  /*2600*/  FADD R36, -R2, R41 ;  /* 0x0000002902247221 */ /* 0x000fe20000000100 */
[----:B------:R-:W-:Y:S01]  /*2610*/  @P1 SHF.L.U32 R45, R40, 0x10, RZ ;  /* 0x00000010282d1819 */ /* 0x000fe200000006ff */
[C---:B------:R-:W-:Y:S01]  /*2620*/  FMUL R35, R3.reuse, R22 ;  /* 0x0000001603237220 */ /* 0x040fe20000400000 */
[C---:B------:R-:W-:Y:S01]  /*2630*/  FMUL R37, R3.reuse, R34 ;  /* 0x0000002203257220 */ /* 0x040fe20000400000 */
[C---:B------:R-:W-:Y:S01]  /*2640*/  FMUL R32, R3.reuse, R32 ;  /* 0x0000002003207220 */ /* 0x040fe20000400000 */
[----:B------:R-:W-:Y:S01]  /*2650*/  FMUL R36, R3, R36 ;  /* 0x0000002403247220 */ /* 0x000fe20000400000 */
[----:B--2---:R-:W-:Y:S01]  /*2660*/  FFMA R35, R35, R4, R12 ;  /* 0x0000000423237223 */ /* 0x004fe2000000000c */
[----:B------:R-:W-:Y:S01]  /*2670*/  FFMA R37, R37, R6, R14 ;  /* 0x0000000625257223 */ /* 0x000fe2000000000e */
[C---:B------:R-:W-:Y:S01]  /*2680*/  FADD R4, -R2.reuse, R33 ;  /* 0x0000002102047221 */ /* 0x040fe20000000100 */
[C---:B------:R-:W-:Y:S01]  /*2690*/  FADD R6, -R2.reuse, R43 ;  /* 0x0000002b02067221 */ /* 0x040fe20000000100 */
[C---:B------:R-:W-:Y:S01]  /*26a0*/  FADD R12, -R2.reuse, R23 ;  /* 0x00000017020c7221 */ /* 0x040fe20000000100 */
[----:B------:R-:W-:Y:S01]  /*26b0*/  FADD R14, -R2, R45 ;  /* 0x0000002d020e7221 */ /* 0x000fe20000000100 */
[----:B------:R-:W-:Y:S01]  /*26c0*/  FFMA R32, R32, R5, R13 ;  /* 0x0000000520207223 */ /* 0x000fe2000000000d */
[----:B------:R-:W-:Y:S01]  /*26d0*/  FFMA R36, R36, R7, R15 ;  /* 0x0000000724247223 */ /* 0x000fe2000000000f */
[C---:B------:R-:W-:Y:S01]  /*26e0*/  FMUL R5, R3.reuse, R4 ;  /* 0x0000000403057220 */ /* 0x040fe20000400000 */
[C---:B------:R-:W-:Y:S01]  /*26f0*/  FMUL R6, R3.reuse, R6 ;  /* 0x0000000603067220 */ /* 0x040fe20000400000 */
[C---:B------:R-:W-:Y:S01]  /*2700*/  FMUL R7, R3.reuse, R12 ;  /* 0x0000000c03077220 */ /* 0x040fe20000400000 */
[----:B------:R-:W-:Y:S01]  /*2710*/  FMUL R14, R3, R14 ;  /* 0x0000000e030e7220 */ /* 0x000fe20000400000 */
[----:B-1----:R-:W-:Y:S01]  /*2720*/  FFMA R8, R5, R8, R16 ;  /* 0x0000000805087223 */ /* 0x002fe20000000010 */
[----:B------:R-:W-:Y:S01]  /*2730*/  FFMA R9, R6, R9, R17 ;  /* 0x0000000906097223 */ /* 0x000fe20000000011 */
[----:B------:R-:W-:Y:S01]  /*2740*/  FFMA R7, R7, R10, R18 ;  /* 0x0000000a07077223 */ /* 0x000fe20000000012 */
[----:B------:R-:W-:Y:S01]  /*2750*/  FFMA R14, R14, R11, R19 ;  /* 0x0000000b0e0e7223 */ /* 0x000fe20000000013 */
[----:B---3--:R-:W-:Y:S01]  /*2760*/  IMAD.WIDE R20, R31, 0x2, R20 ;  /* 0x000000021f147825 */ /* 0x008fe200078e0214 */
[----:B------:R-:W-:-:S02]  /*2770*/  F2FP.BF16.F32.PACK_AB R4, R32, R35 ;  /* 0x000000232004723e */ /* 0x000fc400000010ff */
[----:B------:R-:W-:Y:S02]  /*2780*/  F2FP.BF16.F32.PACK_AB R5, R36, R37 ;  /* 0x000000252405723e */ /* 0x000fe400000010ff */
[----:B------:R-:W-:Y:S02]  /*2790*/  F2FP.BF16.F32.PACK_AB R6, R9, R8 ;  /* 0x000000080906723e */ /* 0x000fe400000010ff */
[----:B------:R-:W-:-:S05]  /*27a0*/  F2FP.BF16.F32.PACK_AB R7, R14, R7 ;  /* 0x000000070e07723e */ /* 0x000fca00000010ff */
[----:B------:R1:W-:Y:S01]  /*27b0*/  @!P2 STG.E.128 desc[UR6][R20.64], R4 ;  /* 0x000000041400a986 */ /* 0x0003e2000c101d06 */
[----:B------:R-:W-:Y:S05]  /*27c0*/  @!P0 BRA `(.L_x_2) ;  /* 0xfffffff800708947 */ /* 0x000fea000383ffff */
[----:B------:R-:W-:Y:S05]  /*27d0*/  EXIT ;  /* 0x000000000000794d */ /* 0x000fea0003800000 */
.L_x_3:
[----:B------:R-:W-:-:S00]  /*27e0*/  BRA `(.L_x_3) ;  /* 0xfffffffc00fc7947 */ /* 0x000fc0000383ffff */
[----:B------:R-:W-:-:S00]  /*27f0*/  NOP ;  /* 0x0000000000007918 */ /* 0x000fc00000000000 */
        /* <DEDUP_REMOVED lines=8> */
.L_x_4:


//--------------------- .nv.global.init           --------------------------
	.section	.nv.global.init,"aw",@progbits
.nv.global.init:
	.type		_$_str,@object
	.size		_$_str,(.L_0 - _$_str)
_$_str:
        /*0000*/ 	.byte	0x5f, 0x5f, 0x43, 0x55, 0x44, 0x41, 0x5f, 0x46, 0x54, 0x5a, 0x00
.L_0:


//--------------------- .nv.shared.triton_        --------------------------
	.section	.nv.shared.triton_,"aw",@nobits
	.sectionflags	@""
	.align	16
	.zero		1024


//--------------------- .nv.constant0.triton_     --------------------------
	.section	.nv.constant0.triton_,"a",@progbits
	.sectionflags	@""
	.align	4
.nv.constant0.triton_:
	.zero		572
